//
// Generated by NVIDIA NVVM Compiler
//
// Compiler Build ID: CL-36424714
// Cuda compilation tools, release 13.0, V13.0.88
// Based on NVVM 20.0.0
//

.version 9.0
.target sm_100
.address_size 64

	// .globl	_Z6reduceILj512EEvPfPdj
.extern .shared .align 16 .b8 s_data[];

.visible .entry _Z6reduceILj512EEvPfPdj(
	.param .u64 .ptr .align 1 _Z6reduceILj512EEvPfPdj_param_0,
	.param .u64 .ptr .align 1 _Z6reduceILj512EEvPfPdj_param_1,
	.param .u32 _Z6reduceILj512EEvPfPdj_param_2
)
{
	.reg .pred 	%p<8>;
	.reg .b32 	%r<15>;
	.reg .b32 	%f<4>;
	.reg .b64 	%rd<12>;
	.reg .b64 	%fd<34>;

	ld.param.u64 	%rd2, [_Z6reduceILj512EEvPfPdj_param_0];
	ld.param.u64 	%rd3, [_Z6reduceILj512EEvPfPdj_param_1];
	ld.param.u32 	%r8, [_Z6reduceILj512EEvPfPdj_param_2];
	mov.u32 	%r1, %tid.x;
	mov.u32 	%r2, %ctaid.x;
	shl.b32 	%r9, %r2, 10;
	or.b32  	%r14, %r9, %r1;
	shl.b32 	%r10, %r1, 3;
	mov.u32 	%r11, s_data;
	add.s32 	%r4, %r11, %r10;
	mov.b64 	%rd4, 0;
	st.shared.u64 	[%r4], %rd4;
	setp.ge.u32 	%p1, %r14, %r8;
	@%p1 bra 	$L__BB0_4;
	cvta.to.global.u64 	%rd1, %rd2;
	mov.u32 	%r12, %nctaid.x;
	shl.b32 	%r5, %r12, 10;
	mov.f64 	%fd33, 0d0000000000000000;
$L__BB0_2:
	mul.wide.u32 	%rd5, %r14, 4;
	add.s64 	%rd6, %rd1, %rd5;
	ld.global.f32 	%f1, [%rd6];
	add.s32 	%r13, %r14, 512;
	mul.wide.u32 	%rd7, %r13, 4;
	add.s64 	%rd8, %rd1, %rd7;
	ld.global.f32 	%f2, [%rd8];
	add.f32 	%f3, %f1, %f2;
	cvt.f64.f32 	%fd4, %f3;
	add.f64 	%fd33, %fd33, %fd4;
	add.s32 	%r14, %r14, %r5;
	setp.lt.u32 	%p2, %r14, %r8;
	@%p2 bra 	$L__BB0_2;
	st.shared.f64 	[%r4], %fd33;
$L__BB0_4:
	bar.sync 	0;
	setp.gt.u32 	%p3, %r1, 255;
	@%p3 bra 	$L__BB0_6;
	ld.shared.f64 	%fd5, [%r4+2048];
	ld.shared.f64 	%fd6, [%r4];
	add.f64 	%fd7, %fd5, %fd6;
	st.shared.f64 	[%r4], %fd7;
$L__BB0_6:
	bar.sync 	0;
	setp.gt.u32 	%p4, %r1, 127;
	@%p4 bra 	$L__BB0_8;
	ld.shared.f64 	%fd8, [%r4+1024];
	ld.shared.f64 	%fd9, [%r4];
	add.f64 	%fd10, %fd8, %fd9;
	st.shared.f64 	[%r4], %fd10;
$L__BB0_8:
	bar.sync 	0;
	setp.gt.u32 	%p5, %r1, 63;
	@%p5 bra 	$L__BB0_10;
	ld.shared.f64 	%fd11, [%r4+512];
	ld.shared.f64 	%fd12, [%r4];
	add.f64 	%fd13, %fd11, %fd12;
	st.shared.f64 	[%r4], %fd13;
$L__BB0_10:
	bar.sync 	0;
	setp.gt.u32 	%p6, %r1, 31;
	@%p6 bra 	$L__BB0_13;
	ld.shared.f64 	%fd14, [%r4+256];
	ld.shared.f64 	%fd15, [%r4];
	add.f64 	%fd16, %fd14, %fd15;
	st.shared.f64 	[%r4], %fd16;
	bar.sync 	0;
	ld.shared.f64 	%fd17, [%r4+128];
	ld.shared.f64 	%fd18, [%r4];
	add.f64 	%fd19, %fd17, %fd18;
	st.shared.f64 	[%r4], %fd19;
	bar.sync 	0;
	ld.shared.f64 	%fd20, [%r4+64];
	ld.shared.f64 	%fd21, [%r4];
	add.f64 	%fd22, %fd20, %fd21;
	st.shared.f64 	[%r4], %fd22;
	bar.sync 	0;
	ld.shared.f64 	%fd23, [%r4+32];
	ld.shared.f64 	%fd24, [%r4];
	add.f64 	%fd25, %fd23, %fd24;
	st.shared.f64 	[%r4], %fd25;
	bar.sync 	0;
	ld.shared.f64 	%fd26, [%r4+16];
	ld.shared.f64 	%fd27, [%r4];
	add.f64 	%fd28, %fd26, %fd27;
	st.shared.f64 	[%r4], %fd28;
	bar.sync 	0;
	ld.shared.f64 	%fd29, [%r4+8];
	ld.shared.f64 	%fd30, [%r4];
	add.f64 	%fd31, %fd29, %fd30;
	st.shared.f64 	[%r4], %fd31;
	bar.sync 	0;
	setp.ne.s32 	%p7, %r1, 0;
	@%p7 bra 	$L__BB0_13;
	ld.shared.f64 	%fd32, [s_data];
	cvta.to.global.u64 	%rd9, %rd3;
	mul.wide.u32 	%rd10, %r2, 8;
	add.s64 	%rd11, %rd9, %rd10;
	st.global.f64 	[%rd11], %fd32;
$L__BB0_13:
	ret;

}
	// .globl	_Z6reduceILj256EEvPfPdj
.visible .entry _Z6reduceILj256EEvPfPdj(
	.param .u64 .ptr .align 1 _Z6reduceILj256EEvPfPdj_param_0,
	.param .u64 .ptr .align 1 _Z6reduceILj256EEvPfPdj_param_1,
	.param .u32 _Z6reduceILj256EEvPfPdj_param_2
)
{
	.reg .pred 	%p<7>;
	.reg .b32 	%r<15>;
	.reg .b32 	%f<4>;
	.reg .b64 	%rd<12>;
	.reg .b64 	%fd<31>;

	ld.param.u64 	%rd2, [_Z6reduceILj256EEvPfPdj_param_0];
	ld.param.u64 	%rd3, [_Z6reduceILj256EEvPfPdj_param_1];
	ld.param.u32 	%r8, [_Z6reduceILj256EEvPfPdj_param_2];
	mov.u32 	%r1, %tid.x;
	mov.u32 	%r2, %ctaid.x;
	shl.b32 	%r9, %r2, 9;
	add.s32 	%r14, %r9, %r1;
	shl.b32 	%r10, %r1, 3;
	mov.u32 	%r11, s_data;
	add.s32 	%r4, %r11, %r10;
	mov.b64 	%rd4, 0;
	st.shared.u64 	[%r4], %rd4;
	setp.ge.u32 	%p1, %r14, %r8;
	@%p1 bra 	$L__BB1_4;
	cvta.to.global.u64 	%rd1, %rd2;
	mov.u32 	%r12, %nctaid.x;
	shl.b32 	%r5, %r12, 9;
	mov.f64 	%fd30, 0d0000000000000000;
$L__BB1_2:
	mul.wide.u32 	%rd5, %r14, 4;
	add.s64 	%rd6, %rd1, %rd5;
	ld.global.f32 	%f1, [%rd6];
	add.s32 	%r13, %r14, 256;
	mul.wide.u32 	%rd7, %r13, 4;
	add.s64 	%rd8, %rd1, %rd7;
	ld.global.f32 	%f2, [%rd8];
	add.f32 	%f3, %f1, %f2;
	cvt.f64.f32 	%fd4, %f3;
	add.f64 	%fd30, %fd30, %fd4;
	add.s32 	%r14, %r14, %r5;
	setp.lt.u32 	%p2, %r14, %r8;
	@%p2 bra 	$L__BB1_2;
	st.shared.f64 	[%r4], %fd30;
$L__BB1_4:
	bar.sync 	0;
	setp.gt.u32 	%p3, %r1, 127;
	@%p3 bra 	$L__BB1_6;
	ld.shared.f64 	%fd5, [%r4+1024];
	ld.shared.f64 	%fd6, [%r4];
	add.f64 	%fd7, %fd5, %fd6;
	st.shared.f64 	[%r4], %fd7;
$L__BB1_6:
	bar.sync 	0;
	setp.gt.u32 	%p4, %r1, 63;
	@%p4 bra 	$L__BB1_8;
	ld.shared.f64 	%fd8, [%r4+512];
	ld.shared.f64 	%fd9, [%r4];
	add.f64 	%fd10, %fd8, %fd9;
	st.shared.f64 	[%r4], %fd10;
$L__BB1_8:
	bar.sync 	0;
	setp.gt.u32 	%p5, %r1, 31;
	@%p5 bra 	$L__BB1_11;
	ld.shared.f64 	%fd11, [%r4+256];
	ld.shared.f64 	%fd12, [%r4];
	add.f64 	%fd13, %fd11, %fd12;
	st.shared.f64 	[%r4], %fd13;
	bar.sync 	0;
	ld.shared.f64 	%fd14, [%r4+128];
	ld.shared.f64 	%fd15, [%r4];
	add.f64 	%fd16, %fd14, %fd15;
	st.shared.f64 	[%r4], %fd16;
	bar.sync 	0;
	ld.shared.f64 	%fd17, [%r4+64];
	ld.shared.f64 	%fd18, [%r4];
	add.f64 	%fd19, %fd17, %fd18;
	st.shared.f64 	[%r4], %fd19;
	bar.sync 	0;
	ld.shared.f64 	%fd20, [%r4+32];
	ld.shared.f64 	%fd21, [%r4];
	add.f64 	%fd22, %fd20, %fd21;
	st.shared.f64 	[%r4], %fd22;
	bar.sync 	0;
	ld.shared.f64 	%fd23, [%r4+16];
	ld.shared.f64 	%fd24, [%r4];
	add.f64 	%fd25, %fd23, %fd24;
	st.shared.f64 	[%r4], %fd25;
	bar.sync 	0;
	ld.shared.f64 	%fd26, [%r4+8];
	ld.shared.f64 	%fd27, [%r4];
	add.f64 	%fd28, %fd26, %fd27;
	st.shared.f64 	[%r4], %fd28;
	bar.sync 	0;
	setp.ne.s32 	%p6, %r1, 0;
	@%p6 bra 	$L__BB1_11;
	ld.shared.f64 	%fd29, [s_data];
	cvta.to.global.u64 	%rd9, %rd3;
	mul.wide.u32 	%rd10, %r2, 8;
	add.s64 	%rd11, %rd9, %rd10;
	st.global.f64 	[%rd11], %fd29;
$L__BB1_11:
	ret;

}
	// .globl	_Z6reduceILj128EEvPfPdj
.visible .entry _Z6reduceILj128EEvPfPdj(
	.param .u64 .ptr .align 1 _Z6reduceILj128EEvPfPdj_param_0,
	.param .u64 .ptr .align 1 _Z6reduceILj128EEvPfPdj_param_1,
	.param .u32 _Z6reduceILj128EEvPfPdj_param_2
)
{
	.reg .pred 	%p<6>;
	.reg .b32 	%r<15>;
	.reg .b32 	%f<4>;
	.reg .b64 	%rd<12>;
	.reg .b64 	%fd<28>;

	ld.param.u64 	%rd2, [_Z6reduceILj128EEvPfPdj_param_0];
	ld.param.u64 	%rd3, [_Z6reduceILj128EEvPfPdj_param_1];
	ld.param.u32 	%r8, [_Z6reduceILj128EEvPfPdj_param_2];
	mov.u32 	%r1, %tid.x;
	mov.u32 	%r2, %ctaid.x;
	shl.b32 	%r9, %r2, 8;
	add.s32 	%r14, %r9, %r1;
	shl.b32 	%r10, %r1, 3;
	mov.u32 	%r11, s_data;
	add.s32 	%r4, %r11, %r10;
	mov.b64 	%rd4, 0;
	st.shared.u64 	[%r4], %rd4;
	setp.ge.u32 	%p1, %r14, %r8;
	@%p1 bra 	$L__BB2_4;
	cvta.to.global.u64 	%rd1, %rd2;
	mov.u32 	%r12, %nctaid.x;
	shl.b32 	%r5, %r12, 8;
	mov.f64 	%fd27, 0d0000000000000000;
$L__BB2_2:
	mul.wide.u32 	%rd5, %r14, 4;
	add.s64 	%rd6, %rd1, %rd5;
	ld.global.f32 	%f1, [%rd6];
	add.s32 	%r13, %r14, 128;
	mul.wide.u32 	%rd7, %r13, 4;
	add.s64 	%rd8, %rd1, %rd7;
	ld.global.f32 	%f2, [%rd8];
	add.f32 	%f3, %f1, %f2;
	cvt.f64.f32 	%fd4, %f3;
	add.f64 	%fd27, %fd27, %fd4;
	add.s32 	%r14, %r14, %r5;
	setp.lt.u32 	%p2, %r14, %r8;
	@%p2 bra 	$L__BB2_2;
	st.shared.f64 	[%r4], %fd27;
$L__BB2_4:
	bar.sync 	0;
	setp.gt.u32 	%p3, %r1, 63;
	@%p3 bra 	$L__BB2_6;
	ld.shared.f64 	%fd5, [%r4+512];
	ld.shared.f64 	%fd6, [%r4];
	add.f64 	%fd7, %fd5, %fd6;
	st.shared.f64 	[%r4], %fd7;
$L__BB2_6:
	bar.sync 	0;
	setp.gt.u32 	%p4, %r1, 31;
	@%p4 bra 	$L__BB2_9;
	ld.shared.f64 	%fd8, [%r4+256];
	ld.shared.f64 	%fd9, [%r4];
	add.f64 	%fd10, %fd8, %fd9;
	st.shared.f64 	[%r4], %fd10;
	bar.sync 	0;
	ld.shared.f64 	%fd11, [%r4+128];
	ld.shared.f64 	%fd12, [%r4];
	add.f64 	%fd13, %fd11, %fd12;
	st.shared.f64 	[%r4], %fd13;
	bar.sync 	0;
	ld.shared.f64 	%fd14, [%r4+64];
	ld.shared.f64 	%fd15, [%r4];
	add.f64 	%fd16, %fd14, %fd15;
	st.shared.f64 	[%r4], %fd16;
	bar.sync 	0;
	ld.shared.f64 	%fd17, [%r4+32];
	ld.shared.f64 	%fd18, [%r4];
	add.f64 	%fd19, %fd17, %fd18;
	st.shared.f64 	[%r4], %fd19;
	bar.sync 	0;
	ld.shared.f64 	%fd20, [%r4+16];
	ld.shared.f64 	%fd21, [%r4];
	add.f64 	%fd22, %fd20, %fd21;
	st.shared.f64 	[%r4], %fd22;
	bar.sync 	0;
	ld.shared.f64 	%fd23, [%r4+8];
	ld.shared.f64 	%fd24, [%r4];
	add.f64 	%fd25, %fd23, %fd24;
	st.shared.f64 	[%r4], %fd25;
	bar.sync 	0;
	setp.ne.s32 	%p5, %r1, 0;
	@%p5 bra 	$L__BB2_9;
	ld.shared.f64 	%fd26, [s_data];
	cvta.to.global.u64 	%rd9, %rd3;
	mul.wide.u32 	%rd10, %r2, 8;
	add.s64 	%rd11, %rd9, %rd10;
	st.global.f64 	[%rd11], %fd26;
$L__BB2_9:
	ret;

}
	// .globl	_Z6reduceILj64EEvPfPdj
.visible .entry _Z6reduceILj64EEvPfPdj(
	.param .u64 .ptr .align 1 _Z6reduceILj64EEvPfPdj_param_0,
	.param .u64 .ptr .align 1 _Z6reduceILj64EEvPfPdj_param_1,
	.param .u32 _Z6reduceILj64EEvPfPdj_param_2
)
{
	.reg .pred 	%p<5>;
	.reg .b32 	%r<15>;
	.reg .b32 	%f<4>;
	.reg .b64 	%rd<12>;
	.reg .b64 	%fd<25>;

	ld.param.u64 	%rd2, [_Z6reduceILj64EEvPfPdj_param_0];
	ld.param.u64 	%rd3, [_Z6reduceILj64EEvPfPdj_param_1];
	ld.param.u32 	%r8, [_Z6reduceILj64EEvPfPdj_param_2];
	mov.u32 	%r1, %tid.x;
	mov.u32 	%r2, %ctaid.x;
	shl.b32 	%r9, %r2, 7;
	add.s32 	%r14, %r9, %r1;
	shl.b32 	%r10, %r1, 3;
	mov.u32 	%r11, s_data;
	add.s32 	%r4, %r11, %r10;
	mov.b64 	%rd4, 0;
	st.shared.u64 	[%r4], %rd4;
	setp.ge.u32 	%p1, %r14, %r8;
	@%p1 bra 	$L__BB3_4;
	cvta.to.global.u64 	%rd1, %rd2;
	mov.u32 	%r12, %nctaid.x;
	shl.b32 	%r5, %r12, 7;
	mov.f64 	%fd24, 0d0000000000000000;
$L__BB3_2:
	mul.wide.u32 	%rd5, %r14, 4;
	add.s64 	%rd6, %rd1, %rd5;
	ld.global.f32 	%f1, [%rd6];
	add.s32 	%r13, %r14, 64;
	mul.wide.u32 	%rd7, %r13, 4;
	add.s64 	%rd8, %rd1, %rd7;
	ld.global.f32 	%f2, [%rd8];
	add.f32 	%f3, %f1, %f2;
	cvt.f64.f32 	%fd4, %f3;
	add.f64 	%fd24, %fd24, %fd4;
	add.s32 	%r14, %r14, %r5;
	setp.lt.u32 	%p2, %r14, %r8;
	@%p2 bra 	$L__BB3_2;
	st.shared.f64 	[%r4], %fd24;
$L__BB3_4:
	bar.sync 	0;
	setp.gt.u32 	%p3, %r1, 31;
	@%p3 bra 	$L__BB3_7;
	ld.shared.f64 	%fd5, [%r4+256];
	ld.shared.f64 	%fd6, [%r4];
	add.f64 	%fd7, %fd5, %fd6;
	st.shared.f64 	[%r4], %fd7;
	bar.sync 	0;
	ld.shared.f64 	%fd8, [%r4+128];
	ld.shared.f64 	%fd9, [%r4];
	add.f64 	%fd10, %fd8, %fd9;
	st.shared.f64 	[%r4], %fd10;
	bar.sync 	0;
	ld.shared.f64 	%fd11, [%r4+64];
	ld.shared.f64 	%fd12, [%r4];
	add.f64 	%fd13, %fd11, %fd12;
	st.shared.f64 	[%r4], %fd13;
	bar.sync 	0;
	ld.shared.f64 	%fd14, [%r4+32];
	ld.shared.f64 	%fd15, [%r4];
	add.f64 	%fd16, %fd14, %fd15;
	st.shared.f64 	[%r4], %fd16;
	bar.sync 	0;
	ld.shared.f64 	%fd17, [%r4+16];
	ld.shared.f64 	%fd18, [%r4];
	add.f64 	%fd19, %fd17, %fd18;
	st.shared.f64 	[%r4], %fd19;
	bar.sync 	0;
	ld.shared.f64 	%fd20, [%r4+8];
	ld.shared.f64 	%fd21, [%r4];
	add.f64 	%fd22, %fd20, %fd21;
	st.shared.f64 	[%r4], %fd22;
	bar.sync 	0;
	setp.ne.s32 	%p4, %r1, 0;
	@%p4 bra 	$L__BB3_7;
	ld.shared.f64 	%fd23, [s_data];
	cvta.to.global.u64 	%rd9, %rd3;
	mul.wide.u32 	%rd10, %r2, 8;
	add.s64 	%rd11, %rd9, %rd10;
	st.global.f64 	[%rd11], %fd23;
$L__BB3_7:
	ret;

}
	// .globl	_Z6reduceILj32EEvPfPdj
.visible .entry _Z6reduceILj32EEvPfPdj(
	.param .u64 .ptr .align 1 _Z6reduceILj32EEvPfPdj_param_0,
	.param .u64 .ptr .align 1 _Z6reduceILj32EEvPfPdj_param_1,
	.param .u32 _Z6reduceILj32EEvPfPdj_param_2
)
{
	.reg .pred 	%p<5>;
	.reg .b32 	%r<15>;
	.reg .b32 	%f<4>;
	.reg .b64 	%rd<12>;
	.reg .b64 	%fd<22>;

	ld.param.u64 	%rd2, [_Z6reduceILj32EEvPfPdj_param_0];
	ld.param.u64 	%rd3, [_Z6reduceILj32EEvPfPdj_param_1];
	ld.param.u32 	%r8, [_Z6reduceILj32EEvPfPdj_param_2];
	mov.u32 	%r1, %tid.x;
	mov.u32 	%r2, %ctaid.x;
	shl.b32 	%r9, %r2, 6;
	add.s32 	%r14, %r9, %r1;
	shl.b32 	%r10, %r1, 3;
	mov.u32 	%r11, s_data;
	add.s32 	%r4, %r11, %r10;
	mov.b64 	%rd4, 0;
	st.shared.u64 	[%r4], %rd4;
	setp.ge.u32 	%p1, %r14, %r8;
	@%p1 bra 	$L__BB4_4;
	cvta.to.global.u64 	%rd1, %rd2;
	mov.u32 	%r12, %nctaid.x;
	shl.b32 	%r5, %r12, 6;
	mov.f64 	%fd21, 0d0000000000000000;
$L__BB4_2:
	mul.wide.u32 	%rd5, %r14, 4;
	add.s64 	%rd6, %rd1, %rd5;
	ld.global.f32 	%f1, [%rd6];
	add.s32 	%r13, %r14, 32;
	mul.wide.u32 	%rd7, %r13, 4;
	add.s64 	%rd8, %rd1, %rd7;
	ld.global.f32 	%f2, [%rd8];
	add.f32 	%f3, %f1, %f2;
	cvt.f64.f32 	%fd4, %f3;
	add.f64 	%fd21, %fd21, %fd4;
	add.s32 	%r14, %r14, %r5;
	setp.lt.u32 	%p2, %r14, %r8;
	@%p2 bra 	$L__BB4_2;
	st.shared.f64 	[%r4], %fd21;
$L__BB4_4:
	bar.sync 	0;
	setp.gt.u32 	%p3, %r1, 31;
	@%p3 bra 	$L__BB4_7;
	ld.shared.f64 	%fd5, [%r4+128];
	ld.shared.f64 	%fd6, [%r4];
	add.f64 	%fd7, %fd5, %fd6;
	st.shared.f64 	[%r4], %fd7;
	bar.sync 	0;
	ld.shared.f64 	%fd8, [%r4+64];
	ld.shared.f64 	%fd9, [%r4];
	add.f64 	%fd10, %fd8, %fd9;
	st.shared.f64 	[%r4], %fd10;
	bar.sync 	0;
	ld.shared.f64 	%fd11, [%r4+32];
	ld.shared.f64 	%fd12, [%r4];
	add.f64 	%fd13, %fd11, %fd12;
	st.shared.f64 	[%r4], %fd13;
	bar.sync 	0;
	ld.shared.f64 	%fd14, [%r4+16];
	ld.shared.f64 	%fd15, [%r4];
	add.f64 	%fd16, %fd14, %fd15;
	st.shared.f64 	[%r4], %fd16;
	bar.sync 	0;
	ld.shared.f64 	%fd17, [%r4+8];
	ld.shared.f64 	%fd18, [%r4];
	add.f64 	%fd19, %fd17, %fd18;
	st.shared.f64 	[%r4], %fd19;
	bar.sync 	0;
	setp.ne.s32 	%p4, %r1, 0;
	@%p4 bra 	$L__BB4_7;
	ld.shared.f64 	%fd20, [s_data];
	cvta.to.global.u64 	%rd9, %rd3;
	mul.wide.u32 	%rd10, %r2, 8;
	add.s64 	%rd11, %rd9, %rd10;
	st.global.f64 	[%rd11], %fd20;
$L__BB4_7:
	ret;

}
	// .globl	_Z6reduceILj16EEvPfPdj
.visible .entry _Z6reduceILj16EEvPfPdj(
	.param .u64 .ptr .align 1 _Z6reduceILj16EEvPfPdj_param_0,
	.param .u64 .ptr .align 1 _Z6reduceILj16EEvPfPdj_param_1,
	.param .u32 _Z6reduceILj16EEvPfPdj_param_2
)
{
	.reg .pred 	%p<5>;
	.reg .b32 	%r<15>;
	.reg .b32 	%f<4>;
	.reg .b64 	%rd<12>;
	.reg .b64 	%fd<19>;

	ld.param.u64 	%rd2, [_Z6reduceILj16EEvPfPdj_param_0];
	ld.param.u64 	%rd3, [_Z6reduceILj16EEvPfPdj_param_1];
	ld.param.u32 	%r8, [_Z6reduceILj16EEvPfPdj_param_2];
	mov.u32 	%r1, %tid.x;
	mov.u32 	%r2, %ctaid.x;
	shl.b32 	%r9, %r2, 5;
	add.s32 	%r14, %r9, %r1;
	shl.b32 	%r10, %r1, 3;
	mov.u32 	%r11, s_data;
	add.s32 	%r4, %r11, %r10;
	mov.b64 	%rd4, 0;
	st.shared.u64 	[%r4], %rd4;
	setp.ge.u32 	%p1, %r14, %r8;
	@%p1 bra 	$L__BB5_4;
	cvta.to.global.u64 	%rd1, %rd2;
	mov.u32 	%r12, %nctaid.x;
	shl.b32 	%r5, %r12, 5;
	mov.f64 	%fd18, 0d0000000000000000;
$L__BB5_2:
	mul.wide.u32 	%rd5, %r14, 4;
	add.s64 	%rd6, %rd1, %rd5;
	ld.global.f32 	%f1, [%rd6];
	add.s32 	%r13, %r14, 16;
	mul.wide.u32 	%rd7, %r13, 4;
	add.s64 	%rd8, %rd1, %rd7;
	ld.global.f32 	%f2, [%rd8];
	add.f32 	%f3, %f1, %f2;
	cvt.f64.f32 	%fd4, %f3;
	add.f64 	%fd18, %fd18, %fd4;
	add.s32 	%r14, %r14, %r5;
	setp.lt.u32 	%p2, %r14, %r8;
	@%p2 bra 	$L__BB5_2;
	st.shared.f64 	[%r4], %fd18;
$L__BB5_4:
	bar.sync 	0;
	setp.gt.u32 	%p3, %r1, 31;
	@%p3 bra 	$L__BB5_7;
	ld.shared.f64 	%fd5, [%r4+64];
	ld.shared.f64 	%fd6, [%r4];
	add.f64 	%fd7, %fd5, %fd6;
	st.shared.f64 	[%r4], %fd7;
	bar.sync 	0;
	ld.shared.f64 	%fd8, [%r4+32];
	ld.shared.f64 	%fd9, [%r4];
	add.f64 	%fd10, %fd8, %fd9;
	st.shared.f64 	[%r4], %fd10;
	bar.sync 	0;
	ld.shared.f64 	%fd11, [%r4+16];
	ld.shared.f64 	%fd12, [%r4];
	add.f64 	%fd13, %fd11, %fd12;
	st.shared.f64 	[%r4], %fd13;
	bar.sync 	0;
	ld.shared.f64 	%fd14, [%r4+8];
	ld.shared.f64 	%fd15, [%r4];
	add.f64 	%fd16, %fd14, %fd15;
	st.shared.f64 	[%r4], %fd16;
	bar.sync 	0;
	setp.ne.s32 	%p4, %r1, 0;
	@%p4 bra 	$L__BB5_7;
	ld.shared.f64 	%fd17, [s_data];
	cvta.to.global.u64 	%rd9, %rd3;
	mul.wide.u32 	%rd10, %r2, 8;
	add.s64 	%rd11, %rd9, %rd10;
	st.global.f64 	[%rd11], %fd17;
$L__BB5_7:
	ret;

}
	// .globl	_Z6reduceILj8EEvPfPdj
.visible .entry _Z6reduceILj8EEvPfPdj(
	.param .u64 .ptr .align 1 _Z6reduceILj8EEvPfPdj_param_0,
	.param .u64 .ptr .align 1 _Z6reduceILj8EEvPfPdj_param_1,
	.param .u32 _Z6reduceILj8EEvPfPdj_param_2
)
{
	.reg .pred 	%p<5>;
	.reg .b32 	%r<15>;
	.reg .b32 	%f<4>;
	.reg .b64 	%rd<12>;
	.reg .b64 	%fd<16>;

	ld.param.u64 	%rd2, [_Z6reduceILj8EEvPfPdj_param_0];
	ld.param.u64 	%rd3, [_Z6reduceILj8EEvPfPdj_param_1];
	ld.param.u32 	%r8, [_Z6reduceILj8EEvPfPdj_param_2];
	mov.u32 	%r1, %tid.x;
	mov.u32 	%r2, %ctaid.x;
	shl.b32 	%r9, %r2, 4;
	add.s32 	%r14, %r9, %r1;
	shl.b32 	%r10, %r1, 3;
	mov.u32 	%r11, s_data;
	add.s32 	%r4, %r11, %r10;
	mov.b64 	%rd4, 0;
	st.shared.u64 	[%r4], %rd4;
	setp.ge.u32 	%p1, %r14, %r8;
	@%p1 bra 	$L__BB6_4;
	cvta.to.global.u64 	%rd1, %rd2;
	mov.u32 	%r12, %nctaid.x;
	shl.b32 	%r5, %r12, 4;
	mov.f64 	%fd15, 0d0000000000000000;
$L__BB6_2:
	mul.wide.u32 	%rd5, %r14, 4;
	add.s64 	%rd6, %rd1, %rd5;
	ld.global.f32 	%f1, [%rd6];
	add.s32 	%r13, %r14, 8;
	mul.wide.u32 	%rd7, %r13, 4;
	add.s64 	%rd8, %rd1, %rd7;
	ld.global.f32 	%f2, [%rd8];
	add.f32 	%f3, %f1, %f2;
	cvt.f64.f32 	%fd4, %f3;
	add.f64 	%fd15, %fd15, %fd4;
	add.s32 	%r14, %r14, %r5;
	setp.lt.u32 	%p2, %r14, %r8;
	@%p2 bra 	$L__BB6_2;
	st.shared.f64 	[%r4], %fd15;
$L__BB6_4:
	bar.sync 	0;
	setp.gt.u32 	%p3, %r1, 31;
	@%p3 bra 	$L__BB6_7;
	ld.shared.f64 	%fd5, [%r4+32];
	ld.shared.f64 	%fd6, [%r4];
	add.f64 	%fd7, %fd5, %fd6;
	st.shared.f64 	[%r4], %fd7;
	bar.sync 	0;
	ld.shared.f64 	%fd8, [%r4+16];
	ld.shared.f64 	%fd9, [%r4];
	add.f64 	%fd10, %fd8, %fd9;
	st.shared.f64 	[%r4], %fd10;
	bar.sync 	0;
	ld.shared.f64 	%fd11, [%r4+8];
	ld.shared.f64 	%fd12, [%r4];
	add.f64 	%fd13, %fd11, %fd12;
	st.shared.f64 	[%r4], %fd13;
	bar.sync 	0;
	setp.ne.s32 	%p4, %r1, 0;
	@%p4 bra 	$L__BB6_7;
	ld.shared.f64 	%fd14, [s_data];
	cvta.to.global.u64 	%rd9, %rd3;
	mul.wide.u32 	%rd10, %r2, 8;
	add.s64 	%rd11, %rd9, %rd10;
	st.global.f64 	[%rd11], %fd14;
$L__BB6_7:
	ret;

}
	// .globl	_Z6reduceILj4EEvPfPdj
.visible .entry _Z6reduceILj4EEvPfPdj(
	.param .u64 .ptr .align 1 _Z6reduceILj4EEvPfPdj_param_0,
	.param .u64 .ptr .align 1 _Z6reduceILj4EEvPfPdj_param_1,
	.param .u32 _Z6reduceILj4EEvPfPdj_param_2
)
{
	.reg .pred 	%p<5>;
	.reg .b32 	%r<15>;
	.reg .b32 	%f<4>;
	.reg .b64 	%rd<12>;
	.reg .b64 	%fd<13>;

	ld.param.u64 	%rd2, [_Z6reduceILj4EEvPfPdj_param_0];
	ld.param.u64 	%rd3, [_Z6reduceILj4EEvPfPdj_param_1];
	ld.param.u32 	%r8, [_Z6reduceILj4EEvPfPdj_param_2];
	mov.u32 	%r1, %tid.x;
	mov.u32 	%r2, %ctaid.x;
	shl.b32 	%r9, %r2, 3;
	add.s32 	%r14, %r9, %r1;
	shl.b32 	%r10, %r1, 3;
	mov.u32 	%r11, s_data;
	add.s32 	%r4, %r11, %r10;
	mov.b64 	%rd4, 0;
	st.shared.u64 	[%r4], %rd4;
	setp.ge.u32 	%p1, %r14, %r8;
	@%p1 bra 	$L__BB7_4;
	cvta.to.global.u64 	%rd1, %rd2;
	mov.u32 	%r12, %nctaid.x;
	shl.b32 	%r5, %r12, 3;
	mov.f64 	%fd12, 0d0000000000000000;
$L__BB7_2:
	mul.wide.u32 	%rd5, %r14, 4;
	add.s64 	%rd6, %rd1, %rd5;
	ld.global.f32 	%f1, [%rd6];
	add.s32 	%r13, %r14, 4;
	mul.wide.u32 	%rd7, %r13, 4;
	add.s64 	%rd8, %rd1, %rd7;
	ld.global.f32 	%f2, [%rd8];
	add.f32 	%f3, %f1, %f2;
	cvt.f64.f32 	%fd4, %f3;
	add.f64 	%fd12, %fd12, %fd4;
	add.s32 	%r14, %r14, %r5;
	setp.lt.u32 	%p2, %r14, %r8;
	@%p2 bra 	$L__BB7_2;
	st.shared.f64 	[%r4], %fd12;
$L__BB7_4:
	bar.sync 	0;
	setp.gt.u32 	%p3, %r1, 31;
	@%p3 bra 	$L__BB7_7;
	ld.shared.f64 	%fd5, [%r4+16];
	ld.shared.f64 	%fd6, [%r4];
	add.f64 	%fd7, %fd5, %fd6;
	st.shared.f64 	[%r4], %fd7;
	bar.sync 	0;
	ld.shared.f64 	%fd8, [%r4+8];
	ld.shared.f64 	%fd9, [%r4];
	add.f64 	%fd10, %fd8, %fd9;
	st.shared.f64 	[%r4], %fd10;
	bar.sync 	0;
	setp.ne.s32 	%p4, %r1, 0;
	@%p4 bra 	$L__BB7_7;
	ld.shared.f64 	%fd11, [s_data];
	cvta.to.global.u64 	%rd9, %rd3;
	mul.wide.u32 	%rd10, %r2, 8;
	add.s64 	%rd11, %rd9, %rd10;
	st.global.f64 	[%rd11], %fd11;
$L__BB7_7:
	ret;

}
	// .globl	_Z6reduceILj2EEvPfPdj
.visible .entry _Z6reduceILj2EEvPfPdj(
	.param .u64 .ptr .align 1 _Z6reduceILj2EEvPfPdj_param_0,
	.param .u64 .ptr .align 1 _Z6reduceILj2EEvPfPdj_param_1,
	.param .u32 _Z6reduceILj2EEvPfPdj_param_2
)
{
	.reg .pred 	%p<5>;
	.reg .b32 	%r<15>;
	.reg .b32 	%f<4>;
	.reg .b64 	%rd<12>;
	.reg .b64 	%fd<10>;

	ld.param.u64 	%rd2, [_Z6reduceILj2EEvPfPdj_param_0];
	ld.param.u64 	%rd3, [_Z6reduceILj2EEvPfPdj_param_1];
	ld.param.u32 	%r8, [_Z6reduceILj2EEvPfPdj_param_2];
	mov.u32 	%r1, %tid.x;
	mov.u32 	%r2, %ctaid.x;
	shl.b32 	%r9, %r2, 2;
	add.s32 	%r14, %r9, %r1;
	shl.b32 	%r10, %r1, 3;
	mov.u32 	%r11, s_data;
	add.s32 	%r4, %r11, %r10;
	mov.b64 	%rd4, 0;
	st.shared.u64 	[%r4], %rd4;
	setp.ge.u32 	%p1, %r14, %r8;
	@%p1 bra 	$L__BB8_4;
	cvta.to.global.u64 	%rd1, %rd2;
	mov.u32 	%r12, %nctaid.x;
	shl.b32 	%r5, %r12, 2;
	mov.f64 	%fd9, 0d0000000000000000;
$L__BB8_2:
	mul.wide.u32 	%rd5, %r14, 4;
	add.s64 	%rd6, %rd1, %rd5;
	ld.global.f32 	%f1, [%rd6];
	add.s32 	%r13, %r14, 2;
	mul.wide.u32 	%rd7, %r13, 4;
	add.s64 	%rd8, %rd1, %rd7;
	ld.global.f32 	%f2, [%rd8];
	add.f32 	%f3, %f1, %f2;
	cvt.f64.f32 	%fd4, %f3;
	add.f64 	%fd9, %fd9, %fd4;
	add.s32 	%r14, %r14, %r5;
	setp.lt.u32 	%p2, %r14, %r8;
	@%p2 bra 	$L__BB8_2;
	st.shared.f64 	[%r4], %fd9;
$L__BB8_4:
	bar.sync 	0;
	setp.gt.u32 	%p3, %r1, 31;
	@%p3 bra 	$L__BB8_7;
	ld.shared.f64 	%fd5, [%r4+8];
	ld.shared.f64 	%fd6, [%r4];
	add.f64 	%fd7, %fd5, %fd6;
	st.shared.f64 	[%r4], %fd7;
	bar.sync 	0;
	setp.ne.s32 	%p4, %r1, 0;
	@%p4 bra 	$L__BB8_7;
	ld.shared.f64 	%fd8, [s_data];
	cvta.to.global.u64 	%rd9, %rd3;
	mul.wide.u32 	%rd10, %r2, 8;
	add.s64 	%rd11, %rd9, %rd10;
	st.global.f64 	[%rd11], %fd8;
$L__BB8_7:
	ret;

}
	// .globl	_Z6reduceILj1EEvPfPdj
.visible .entry _Z6reduceILj1EEvPfPdj(
	.param .u64 .ptr .align 1 _Z6reduceILj1EEvPfPdj_param_0,
	.param .u64 .ptr .align 1 _Z6reduceILj1EEvPfPdj_param_1,
	.param .u32 _Z6reduceILj1EEvPfPdj_param_2
)
{
	.reg .pred 	%p<4>;
	.reg .b32 	%r<14>;
	.reg .b32 	%f<4>;
	.reg .b64 	%rd<10>;
	.reg .b64 	%fd<7>;

	ld.param.u64 	%rd2, [_Z6reduceILj1EEvPfPdj_param_0];
	ld.param.u64 	%rd3, [_Z6reduceILj1EEvPfPdj_param_1];
	ld.param.u32 	%r8, [_Z6reduceILj1EEvPfPdj_param_2];
	mov.u32 	%r1, %tid.x;
	mov.u32 	%r2, %ctaid.x;
	shl.b32 	%r9, %r2, 1;
	add.s32 	%r13, %r9, %r1;
	shl.b32 	%r10, %r1, 3;
	mov.u32 	%r11, s_data;
	add.s32 	%r4, %r11, %r10;
	mov.b64 	%rd4, 0;
	st.shared.u64 	[%r4], %rd4;
	setp.ge.u32 	%p1, %r13, %r8;
	@%p1 bra 	$L__BB9_4;
	mov.u32 	%r12, %nctaid.x;
	shl.b32 	%r5, %r12, 1;
	cvta.to.global.u64 	%rd1, %rd2;
	mov.f64 	%fd6, 0d0000000000000000;
$L__BB9_2:
	mul.wide.u32 	%rd5, %r13, 4;
	add.s64 	%rd6, %rd1, %rd5;
	ld.global.f32 	%f1, [%rd6];
	ld.global.f32 	%f2, [%rd6+4];
	add.f32 	%f3, %f1, %f2;
	cvt.f64.f32 	%fd4, %f3;
	add.f64 	%fd6, %fd6, %fd4;
	add.s32 	%r13, %r13, %r5;
	setp.lt.u32 	%p2, %r13, %r8;
	@%p2 bra 	$L__BB9_2;
	st.shared.f64 	[%r4], %fd6;
$L__BB9_4:
	bar.sync 	0;
	setp.ne.s32 	%p3, %r1, 0;
	@%p3 bra 	$L__BB9_6;
	ld.shared.f64 	%fd5, [s_data];
	cvta.to.global.u64 	%rd7, %rd3;
	mul.wide.u32 	%rd8, %r2, 8;
	add.s64 	%rd9, %rd7, %rd8;
	st.global.f64 	[%rd9], %fd5;
$L__BB9_6:
	ret;

}


// ===== COMPILED SASS (sm_100) =====

	.target	sm_100

	.elftype	@"ET_EXEC"


//--------------------- .note.nv.tkinfo           --------------------------
	.section	.note.nv.tkinfo,"",@"SHT_NOTE"
	.sectionflags	@"SHF_NOTE_NV_TKINFO"
	.tkinfo
        /*0018*/ 	.word	0x00000002
        /*0030*/ 	.string	""
        /*0030*/ 	.string	"ptxas"
        /*0030*/ 	.string	"Cuda compilation tools, release 13.0, V13.0.88"
        /*0030*/ 	.string	"Build cuda_13.0.r13.0/compiler.36424714_0"
        /*0030*/ 	.string	"-arch sm_100 -m 64 "



//--------------------- .note.nv.cuinfo           --------------------------
	.section	.note.nv.cuinfo,"",@"SHT_NOTE"
	.sectionflags	@"SHF_NOTE_NV_CUINFO"
        /*0018*/ 	.short	0x0002
        /*001a*/ 	.short	0x0064
        /*001c*/ 	.short	0x0082
	.zero		2


//--------------------- .nv.info                  --------------------------
	.section	.nv.info,"",@"SHT_CUDA_INFO"
	.align	4


	//----- nvinfo : EIATTR_REGCOUNT
	.align		4
        /*0000*/ 	.byte	0x04, 0x2f
        /*0002*/ 	.short	(.L_1 - .L_0)
	.align		4
.L_0:
        /*0004*/ 	.word	index@(_Z6reduceILj512EEvPfPdj)
        /*0008*/ 	.word	0x00000012


	//----- nvinfo : EIATTR_FRAME_SIZE
	.align		4
.L_1:
        /*000c*/ 	.byte	0x04, 0x11
        /*000e*/ 	.short	(.L_3 - .L_2)
	.align		4
.L_2:
        /*0010*/ 	.word	index@(_Z6reduceILj512EEvPfPdj)
        /*0014*/ 	.word	0x00000000


	//----- nvinfo : EIATTR_REGCOUNT
	.align		4
.L_3:
        /*0018*/ 	.byte	0x04, 0x2f
        /*001a*/ 	.short	(.L_5 - .L_4)
	.align		4
.L_4:
        /*001c*/ 	.word	index@(_Z6reduceILj256EEvPfPdj)
        /*0020*/ 	.word	0x00000012


	//----- nvinfo : EIATTR_FRAME_SIZE
	.align		4
.L_5:
        /*0024*/ 	.byte	0x04, 0x11
        /*0026*/ 	.short	(.L_7 - .L_6)
	.align		4
.L_6:
        /*0028*/ 	.word	index@(_Z6reduceILj256EEvPfPdj)
        /*002c*/ 	.word	0x00000000


	//----- nvinfo : EIATTR_REGCOUNT
	.align		4
.L_7:
        /*0030*/ 	.byte	0x04, 0x2f
        /*0032*/ 	.short	(.L_9 - .L_8)
	.align		4
.L_8:
        /*0034*/ 	.word	index@(_Z6reduceILj128EEvPfPdj)
        /*0038*/ 	.word	0x00000012


	//----- nvinfo : EIATTR_FRAME_SIZE
	.align		4
.L_9:
        /*003c*/ 	.byte	0x04, 0x11
        /*003e*/ 	.short	(.L_11 - .L_10)
	.align		4
.L_10:
        /*0040*/ 	.word	index@(_Z6reduceILj128EEvPfPdj)
        /*0044*/ 	.word	0x00000000


	//----- nvinfo : EIATTR_REGCOUNT
	.align		4
.L_11:
        /*0048*/ 	.byte	0x04, 0x2f
        /*004a*/ 	.short	(.L_13 - .L_12)
	.align		4
.L_12:
        /*004c*/ 	.word	index@(_Z6reduceILj64EEvPfPdj)
        /*0050*/ 	.word	0x00000012


	//----- nvinfo : EIATTR_FRAME_SIZE
	.align		4
.L_13:
        /*0054*/ 	.byte	0x04, 0x11
        /*0056*/ 	.short	(.L_15 - .L_14)
	.align		4
.L_14:
        /*0058*/ 	.word	index@(_Z6reduceILj64EEvPfPdj)
        /*005c*/ 	.word	0x00000000


	//----- nvinfo : EIATTR_REGCOUNT
	.align		4
.L_15:
        /*0060*/ 	.byte	0x04, 0x2f
        /*0062*/ 	.short	(.L_17 - .L_16)
	.align		4
.L_16:
        /*0064*/ 	.word	index@(_Z6reduceILj32EEvPfPdj)
        /*0068*/ 	.word	0x00000012


	//----- nvinfo : EIATTR_FRAME_SIZE
	.align		4
.L_17:
        /*006c*/ 	.byte	0x04, 0x11
        /*006e*/ 	.short	(.L_19 - .L_18)
	.align		4
.L_18:
        /*0070*/ 	.word	index@(_Z6reduceILj32EEvPfPdj)
        /*0074*/ 	.word	0x00000000


	//----- nvinfo : EIATTR_REGCOUNT
	.align		4
.L_19:
        /*0078*/ 	.byte	0x04, 0x2f
        /*007a*/ 	.short	(.L_21 - .L_20)
	.align		4
.L_20:
        /*007c*/ 	.word	index@(_Z6reduceILj16EEvPfPdj)
        /*0080*/ 	.word	0x00000012


	//----- nvinfo : EIATTR_FRAME_SIZE
	.align		4
.L_21:
        /*0084*/ 	.byte	0x04, 0x11
        /*0086*/ 	.short	(.L_23 - .L_22)
	.align		4
.L_22:
        /*0088*/ 	.word	index@(_Z6reduceILj16EEvPfPdj)
        /*008c*/ 	.word	0x00000000


	//----- nvinfo : EIATTR_REGCOUNT
	.align		4
.L_23:
        /*0090*/ 	.byte	0x04, 0x2f
        /*0092*/ 	.short	(.L_25 - .L_24)
	.align		4
.L_24:
        /*0094*/ 	.word	index@(_Z6reduceILj8EEvPfPdj)
        /*0098*/ 	.word	0x00000012


	//----- nvinfo : EIATTR_FRAME_SIZE
	.align		4
.L_25:
        /*009c*/ 	.byte	0x04, 0x11
        /*009e*/ 	.short	(.L_27 - .L_26)
	.align		4
.L_26:
        /*00a0*/ 	.word	index@(_Z6reduceILj8EEvPfPdj)
        /*00a4*/ 	.word	0x00000000


	//----- nvinfo : EIATTR_REGCOUNT
	.align		4
.L_27:
        /*00a8*/ 	.byte	0x04, 0x2f
        /*00aa*/ 	.short	(.L_29 - .L_28)
	.align		4
.L_28:
        /*00ac*/ 	.word	index@(_Z6reduceILj4EEvPfPdj)
        /*00b0*/ 	.word	0x00000012


	//----- nvinfo : EIATTR_FRAME_SIZE
	.align		4
.L_29:
        /*00b4*/ 	.byte	0x04, 0x11
        /*00b6*/ 	.short	(.L_31 - .L_30)
	.align		4
.L_30:
        /*00b8*/ 	.word	index@(_Z6reduceILj4EEvPfPdj)
        /*00bc*/ 	.word	0x00000000


	//----- nvinfo : EIATTR_REGCOUNT
	.align		4
.L_31:
        /*00c0*/ 	.byte	0x04, 0x2f
        /*00c2*/ 	.short	(.L_33 - .L_32)
	.align		4
.L_32:
        /*00c4*/ 	.word	index@(_Z6reduceILj2EEvPfPdj)
        /*00c8*/ 	.word	0x00000014


	//----- nvinfo : EIATTR_FRAME_SIZE
	.align		4
.L_33:
        /*00cc*/ 	.byte	0x04, 0x11
        /*00ce*/ 	.short	(.L_35 - .L_34)
	.align		4
.L_34:
        /*00d0*/ 	.word	index@(_Z6reduceILj2EEvPfPdj)
        /*00d4*/ 	.word	0x00000000


	//----- nvinfo : EIATTR_REGCOUNT
	.align		4
.L_35:
        /*00d8*/ 	.byte	0x04, 0x2f
        /*00da*/ 	.short	(.L_37 - .L_36)
	.align		4
.L_36:
        /*00dc*/ 	.word	index@(_Z6reduceILj1EEvPfPdj)
        /*00e0*/ 	.word	0x00000012


	//----- nvinfo : EIATTR_FRAME_SIZE
	.align		4
.L_37:
        /*00e4*/ 	.byte	0x04, 0x11
        /*00e6*/ 	.short	(.L_39 - .L_38)
	.align		4
.L_38:
        /*00e8*/ 	.word	index@(_Z6reduceILj1EEvPfPdj)
        /*00ec*/ 	.word	0x00000000


	//----- nvinfo : EIATTR_MIN_STACK_SIZE
	.align		4
.L_39:
        /*00f0*/ 	.byte	0x04, 0x12
        /*00f2*/ 	.short	(.L_41 - .L_40)
	.align		4
.L_40:
        /*00f4*/ 	.word	index@(_Z6reduceILj1EEvPfPdj)
        /*00f8*/ 	.word	0x00000000


	//----- nvinfo : EIATTR_MIN_STACK_SIZE
	.align		4
.L_41:
        /*00fc*/ 	.byte	0x04, 0x12
        /*00fe*/ 	.short	(.L_43 - .L_42)
	.align		4
.L_42:
        /*0100*/ 	.word	index@(_Z6reduceILj2EEvPfPdj)
        /*0104*/ 	.word	0x00000000


	//----- nvinfo : EIATTR_MIN_STACK_SIZE
	.align		4
.L_43:
        /*0108*/ 	.byte	0x04, 0x12
        /*010a*/ 	.short	(.L_45 - .L_44)
	.align		4
.L_44:
        /*010c*/ 	.word	index@(_Z6reduceILj4EEvPfPdj)
        /*0110*/ 	.word	0x00000000


	//----- nvinfo : EIATTR_MIN_STACK_SIZE
	.align		4
.L_45:
        /*0114*/ 	.byte	0x04, 0x12
        /*0116*/ 	.short	(.L_47 - .L_46)
	.align		4
.L_46:
        /*0118*/ 	.word	index@(_Z6reduceILj8EEvPfPdj)
        /*011c*/ 	.word	0x00000000


	//----- nvinfo : EIATTR_MIN_STACK_SIZE
	.align		4
.L_47:
        /*0120*/ 	.byte	0x04, 0x12
        /*0122*/ 	.short	(.L_49 - .L_48)
	.align		4
.L_48:
        /*0124*/ 	.word	index@(_Z6reduceILj16EEvPfPdj)
        /*0128*/ 	.word	0x00000000


	//----- nvinfo : EIATTR_MIN_STACK_SIZE
	.align		4
.L_49:
        /*012c*/ 	.byte	0x04, 0x12
        /*012e*/ 	.short	(.L_51 - .L_50)
	.align		4
.L_50:
        /*0130*/ 	.word	index@(_Z6reduceILj32EEvPfPdj)
        /*0134*/ 	.word	0x00000000


	//----- nvinfo : EIATTR_MIN_STACK_SIZE
	.align		4
.L_51:
        /*0138*/ 	.byte	0x04, 0x12
        /*013a*/ 	.short	(.L_53 - .L_52)
	.align		4
.L_52:
        /*013c*/ 	.word	index@(_Z6reduceILj64EEvPfPdj)
        /*0140*/ 	.word	0x00000000


	//----- nvinfo : EIATTR_MIN_STACK_SIZE
	.align		4
.L_53:
        /*0144*/ 	.byte	0x04, 0x12
        /*0146*/ 	.short	(.L_55 - .L_54)
	.align		4
.L_54:
        /*0148*/ 	.word	index@(_Z6reduceILj128EEvPfPdj)
        /*014c*/ 	.word	0x00000000


	//----- nvinfo : EIATTR_MIN_STACK_SIZE
	.align		4
.L_55:
        /*0150*/ 	.byte	0x04, 0x12
        /*0152*/ 	.short	(.L_57 - .L_56)
	.align		4
.L_56:
        /*0154*/ 	.word	index@(_Z6reduceILj256EEvPfPdj)
        /*0158*/ 	.word	0x00000000


	//----- nvinfo : EIATTR_MIN_STACK_SIZE
	.align		4
.L_57:
        /*015c*/ 	.byte	0x04, 0x12
        /*015e*/ 	.short	(.L_59 - .L_58)
	.align		4
.L_58:
        /*0160*/ 	.word	index@(_Z6reduceILj512EEvPfPdj)
        /*0164*/ 	.word	0x00000000
.L_59:


//--------------------- .nv.compat                --------------------------
	.section	.nv.compat,"",@"SHT_CUDA_COMPAT_INFO"
	.align	4
        /*0000*/ 	.byte	0x02, 0x09, 0x00, 0x00, 0x02, 0x02, 0x01, 0x00, 0x02, 0x05, 0x05, 0x00, 0x03, 0x07, 0x01, 0x01
        /*0010*/ 	.byte	0x02, 0x03, 0x00, 0x00, 0x02, 0x06, 0x01, 0x00, 0x04, 0x0b, 0x08, 0x00, 0x01, 0x00, 0x00, 0x00
        /*0020*/ 	.byte	0x00, 0x00, 0x00, 0x00


//--------------------- .nv.info._Z6reduceILj1EEvPfPdj --------------------------
	.section	.nv.info._Z6reduceILj1EEvPfPdj,"",@"SHT_CUDA_INFO"
	.sectionflags	@""
	.align	4


	//----- nvinfo : EIATTR_CUDA_API_VERSION
	.align		4
        /*0000*/ 	.byte	0x04, 0x37
        /*0002*/ 	.short	(.L_61 - .L_60)
.L_60:
        /*0004*/ 	.word	0x00000082


	//----- nvinfo : EIATTR_KPARAM_INFO
	.align		4
.L_61:
        /*0008*/ 	.byte	0x04, 0x17
        /*000a*/ 	.short	(.L_63 - .L_62)
.L_62:
        /*000c*/ 	.word	0x00000000
        /*0010*/ 	.short	0x0002
        /*0012*/ 	.short	0x0010
        /*0014*/ 	.byte	0x00, 0xf0, 0x11, 0x00


	//----- nvinfo : EIATTR_KPARAM_INFO
	.align		4
.L_63:
        /*0018*/ 	.byte	0x04, 0x17
        /*001a*/ 	.short	(.L_65 - .L_64)
.L_64:
        /*001c*/ 	.word	0x00000000
        /*0020*/ 	.short	0x0001
        /*0022*/ 	.short	0x0008
        /*0024*/ 	.byte	0x00, 0xf5, 0x21, 0x00


	//----- nvinfo : EIATTR_KPARAM_INFO
	.align		4
.L_65:
        /*0028*/ 	.byte	0x04, 0x17
        /*002a*/ 	.short	(.L_67 - .L_66)
.L_66:
        /*002c*/ 	.word	0x00000000
        /*0030*/ 	.short	0x0000
        /*0032*/ 	.short	0x0000
        /*0034*/ 	.byte	0x00, 0xf5, 0x21, 0x00


	//----- nvinfo : EIATTR_SPARSE_MMA_MASK
	.align		4
.L_67:
        /*0038*/ 	.byte	0x03, 0x50
        /*003a*/ 	.short	0x0000


	//----- nvinfo : EIATTR_MAXREG_COUNT
	.align		4
        /*003c*/ 	.byte	0x03, 0x1b
        /*003e*/ 	.short	0x00ff


	//----- nvinfo : EIATTR_NUM_BARRIERS
	.align		4
        /*0040*/ 	.byte	0x02, 0x4c
        /*0042*/ 	.byte	0x01
	.zero		1


	//----- nvinfo : EIATTR_MERCURY_ISA_VERSION
	.align		4
        /*0044*/ 	.byte	0x03, 0x5f
        /*0046*/ 	.short	0x0101


	//----- nvinfo : EIATTR_VRC_CTA_INIT_COUNT
	.align		4
        /*0048*/ 	.byte	0x02, 0x4a
	.zero		1
	.zero		1


	//----- nvinfo : EIATTR_EXIT_INSTR_OFFSETS
	.align		4
        /*004c*/ 	.byte	0x04, 0x1c
        /*004e*/ 	.short	(.L_69 - .L_68)


	//   ....[0]....
.L_68:
        /*0050*/ 	.word	0x00000200


	//   ....[1]....
        /*0054*/ 	.word	0x00000250


	//----- nvinfo : EIATTR_CRS_STACK_SIZE
	.align		4
.L_69:
        /*0058*/ 	.byte	0x04, 0x1e
        /*005a*/ 	.short	(.L_71 - .L_70)
.L_70:
        /*005c*/ 	.word	0x00000000


	//----- nvinfo : EIATTR_CBANK_PARAM_SIZE
	.align		4
.L_71:
        /*0060*/ 	.byte	0x03, 0x19
        /*0062*/ 	.short	0x0014


	//----- nvinfo : EIATTR_PARAM_CBANK
	.align		4
        /*0064*/ 	.byte	0x04, 0x0a
        /*0066*/ 	.short	(.L_73 - .L_72)
	.align		4
.L_72:
        /*0068*/ 	.word	index@(.nv.constant0._Z6reduceILj1EEvPfPdj)
        /*006c*/ 	.short	0x0380
        /*006e*/ 	.short	0x0014


	//----- nvinfo : EIATTR_SW_WAR
	.align		4
.L_73:
        /*0070*/ 	.byte	0x04, 0x36
        /*0072*/ 	.short	(.L_75 - .L_74)
.L_74:
        /*0074*/ 	.word	0x00000008
.L_75:


//--------------------- .nv.info._Z6reduceILj2EEvPfPdj --------------------------
	.section	.nv.info._Z6reduceILj2EEvPfPdj,"",@"SHT_CUDA_INFO"
	.sectionflags	@""
	.align	4


	//----- nvinfo : EIATTR_CUDA_API_VERSION
	.align		4
        /*0000*/ 	.byte	0x04, 0x37
        /*0002*/ 	.short	(.L_77 - .L_76)
.L_76:
        /*0004*/ 	.word	0x00000082


	//----- nvinfo : EIATTR_KPARAM_INFO
	.align		4
.L_77:
        /*0008*/ 	.byte	0x04, 0x17
        /*000a*/ 	.short	(.L_79 - .L_78)
.L_78:
        /*000c*/ 	.word	0x00000000
        /*0010*/ 	.short	0x0002
        /*0012*/ 	.short	0x0010
        /*0014*/ 	.byte	0x00, 0xf0, 0x11, 0x00


	//----- nvinfo : EIATTR_KPARAM_INFO
	.align		4
.L_79:
        /*0018*/ 	.byte	0x04, 0x17
        /*001a*/ 	.short	(.L_81 - .L_80)
.L_80:
        /*001c*/ 	.word	0x00000000
        /*0020*/ 	.short	0x0001
        /*0022*/ 	.short	0x0008
        /*0024*/ 	.byte	0x00, 0xf5, 0x21, 0x00


	//----- nvinfo : EIATTR_KPARAM_INFO
	.align		4
.L_81:
        /*0028*/ 	.byte	0x04, 0x17
        /*002a*/ 	.short	(.L_83 - .L_82)
.L_82:
        /*002c*/ 	.word	0x00000000
        /*0030*/ 	.short	0x0000
        /*0032*/ 	.short	0x0000
        /*0034*/ 	.byte	0x00, 0xf5, 0x21, 0x00


	//----- nvinfo : EIATTR_SPARSE_MMA_MASK
	.align		4
.L_83:
        /*0038*/ 	.byte	0x03, 0x50
        /*003a*/ 	.short	0x0000


	//----- nvinfo : EIATTR_MAXREG_COUNT
	.align		4
        /*003c*/ 	.byte	0x03, 0x1b
        /*003e*/ 	.short	0x00ff


	//----- nvinfo : EIATTR_NUM_BARRIERS
	.align		4
        /*0040*/ 	.byte	0x02, 0x4c
        /*0042*/ 	.byte	0x01
	.zero		1


	//----- nvinfo : EIATTR_MERCURY_ISA_VERSION
	.align		4
        /*0044*/ 	.byte	0x03, 0x5f
        /*0046*/ 	.short	0x0101


	//----- nvinfo : EIATTR_VRC_CTA_INIT_COUNT
	.align		4
        /*0048*/ 	.byte	0x02, 0x4a
	.zero		1
	.zero		1


	//----- nvinfo : EIATTR_EXIT_INSTR_OFFSETS
	.align		4
        /*004c*/ 	.byte	0x04, 0x1c
        /*004e*/ 	.short	(.L_85 - .L_84)


	//   ....[0]....
.L_84:
        /*0050*/ 	.word	0x00000230


	//   ....[1]....
        /*0054*/ 	.word	0x000002a0


	//   ....[2]....
        /*0058*/ 	.word	0x000002f0


	//----- nvinfo : EIATTR_CRS_STACK_SIZE
	.align		4
.L_85:
        /*005c*/ 	.byte	0x04, 0x1e
        /*005e*/ 	.short	(.L_87 - .L_86)
.L_86:
        /*0060*/ 	.word	0x00000000


	//----- nvinfo : EIATTR_CBANK_PARAM_SIZE
	.align		4
.L_87:
        /*0064*/ 	.byte	0x03, 0x19
        /*0066*/ 	.short	0x0014


	//----- nvinfo : EIATTR_PARAM_CBANK
	.align		4
        /*0068*/ 	.byte	0x04, 0x0a
        /*006a*/ 	.short	(.L_89 - .L_88)
	.align		4
.L_88:
        /*006c*/ 	.word	index@(.nv.constant0._Z6reduceILj2EEvPfPdj)
        /*0070*/ 	.short	0x0380
        /*0072*/ 	.short	0x0014


	//----- nvinfo : EIATTR_SW_WAR
	.align		4
.L_89:
        /*0074*/ 	.byte	0x04, 0x36
        /*0076*/ 	.short	(.L_91 - .L_90)
.L_90:
        /*0078*/ 	.word	0x00000008
.L_91:


//--------------------- .nv.info._Z6reduceILj4EEvPfPdj --------------------------
	.section	.nv.info._Z6reduceILj4EEvPfPdj,"",@"SHT_CUDA_INFO"
	.sectionflags	@""
	.align	4


	//----- nvinfo : EIATTR_CUDA_API_VERSION
	.align		4
        /*0000*/ 	.byte	0x04, 0x37
        /*0002*/ 	.short	(.L_93 - .L_92)
.L_92:
        /*0004*/ 	.word	0x00000082


	//----- nvinfo : EIATTR_KPARAM_INFO
	.align		4
.L_93:
        /*0008*/ 	.byte	0x04, 0x17
        /*000a*/ 	.short	(.L_95 - .L_94)
.L_94:
        /*000c*/ 	.word	0x00000000
        /*0010*/ 	.short	0x0002
        /*0012*/ 	.short	0x0010
        /*0014*/ 	.byte	0x00, 0xf0, 0x11, 0x00


	//----- nvinfo : EIATTR_KPARAM_INFO
	.align		4
.L_95:
        /*0018*/ 	.byte	0x04, 0x17
        /*001a*/ 	.short	(.L_97 - .L_96)
.L_96:
        /*001c*/ 	.word	0x00000000
        /*0020*/ 	.short	0x0001
        /*0022*/ 	.short	0x0008
        /*0024*/ 	.byte	0x00, 0xf5, 0x21, 0x00


	//----- nvinfo : EIATTR_KPARAM_INFO
	.align		4
.L_97:
        /*0028*/ 	.byte	0x04, 0x17
        /*002a*/ 	.short	(.L_99 - .L_98)
.L_98:
        /*002c*/ 	.word	0x00000000
        /*0030*/ 	.short	0x0000
        /*0032*/ 	.short	0x0000
        /*0034*/ 	.byte	0x00, 0xf5, 0x21, 0x00


	//----- nvinfo : EIATTR_SPARSE_MMA_MASK
	.align		4
.L_99:
        /*0038*/ 	.byte	0x03, 0x50
        /*003a*/ 	.short	0x0000


	//----- nvinfo : EIATTR_MAXREG_COUNT
	.align		4
        /*003c*/ 	.byte	0x03, 0x1b
        /*003e*/ 	.short	0x00ff


	//----- nvinfo : EIATTR_NUM_BARRIERS
	.align		4
        /*0040*/ 	.byte	0x02, 0x4c
        /*0042*/ 	.byte	0x01
	.zero		1


	//----- nvinfo : EIATTR_MERCURY_ISA_VERSION
	.align		4
        /*0044*/ 	.byte	0x03, 0x5f
        /*0046*/ 	.short	0x0101


	//----- nvinfo : EIATTR_VRC_CTA_INIT_COUNT
	.align		4
        /*0048*/ 	.byte	0x02, 0x4a
	.zero		1
	.zero		1


	//----- nvinfo : EIATTR_EXIT_INSTR_OFFSETS
	.align		4
        /*004c*/ 	.byte	0x04, 0x1c
        /*004e*/ 	.short	(.L_101 - .L_100)


	//   ....[0]....
.L_100:
        /*0050*/ 	.word	0x00000230


	//   ....[1]....
        /*0054*/ 	.word	0x000002f0


	//   ....[2]....
        /*0058*/ 	.word	0x00000340


	//----- nvinfo : EIATTR_CRS_STACK_SIZE
	.align		4
.L_101:
        /*005c*/ 	.byte	0x04, 0x1e
        /*005e*/ 	.short	(.L_103 - .L_102)
.L_102:
        /*0060*/ 	.word	0x00000000


	//----- nvinfo : EIATTR_CBANK_PARAM_SIZE
	.align		4
.L_103:
        /*0064*/ 	.byte	0x03, 0x19
        /*0066*/ 	.short	0x0014


	//----- nvinfo : EIATTR_PARAM_CBANK
	.align		4
        /*0068*/ 	.byte	0x04, 0x0a
        /*006a*/ 	.short	(.L_105 - .L_104)
	.align		4
.L_104:
        /*006c*/ 	.word	index@(.nv.constant0._Z6reduceILj4EEvPfPdj)
        /*0070*/ 	.short	0x0380
        /*0072*/ 	.short	0x0014


	//----- nvinfo : EIATTR_SW_WAR
	.align		4
.L_105:
        /*0074*/ 	.byte	0x04, 0x36
        /*0076*/ 	.short	(.L_107 - .L_106)
.L_106:
        /*0078*/ 	.word	0x00000008
.L_107:


//--------------------- .nv.info._Z6reduceILj8EEvPfPdj --------------------------
	.section	.nv.info._Z6reduceILj8EEvPfPdj,"",@"SHT_CUDA_INFO"
	.sectionflags	@""
	.align	4


	//----- nvinfo : EIATTR_CUDA_API_VERSION
	.align		4
        /*0000*/ 	.byte	0x04, 0x37
        /*0002*/ 	.short	(.L_109 - .L_108)
.L_108:
        /*0004*/ 	.word	0x00000082


	//----- nvinfo : EIATTR_KPARAM_INFO
	.align		4
.L_109:
        /*0008*/ 	.byte	0x04, 0x17
        /*000a*/ 	.short	(.L_111 - .L_110)
.L_110:
        /*000c*/ 	.word	0x00000000
        /*0010*/ 	.short	0x0002
        /*0012*/ 	.short	0x0010
        /*0014*/ 	.byte	0x00, 0xf0, 0x11, 0x00


	//----- nvinfo : EIATTR_KPARAM_INFO
	.align		4
.L_111:
        /*0018*/ 	.byte	0x04, 0x17
        /*001a*/ 	.short	(.L_113 - .L_112)
.L_112:
        /*001c*/ 	.word	0x00000000
        /*0020*/ 	.short	0x0001
        /*0022*/ 	.short	0x0008
        /*0024*/ 	.byte	0x00, 0xf5, 0x21, 0x00


	//----- nvinfo : EIATTR_KPARAM_INFO
	.align		4
.L_113:
        /*0028*/ 	.byte	0x04, 0x17
        /*002a*/ 	.short	(.L_115 - .L_114)
.L_114:
        /*002c*/ 	.word	0x00000000
        /*0030*/ 	.short	0x0000
        /*0032*/ 	.short	0x0000
        /*0034*/ 	.byte	0x00, 0xf5, 0x21, 0x00


	//----- nvinfo : EIATTR_SPARSE_MMA_MASK
	.align		4
.L_115:
        /*0038*/ 	.byte	0x03, 0x50
        /*003a*/ 	.short	0x0000


	//----- nvinfo : EIATTR_MAXREG_COUNT
	.align		4
        /*003c*/ 	.byte	0x03, 0x1b
        /*003e*/ 	.short	0x00ff


	//----- nvinfo : EIATTR_NUM_BARRIERS
	.align		4
        /*0040*/ 	.byte	0x02, 0x4c
        /*0042*/ 	.byte	0x01
	.zero		1


	//----- nvinfo : EIATTR_MERCURY_ISA_VERSION
	.align		4
        /*0044*/ 	.byte	0x03, 0x5f
        /*0046*/ 	.short	0x0101


	//----- nvinfo : EIATTR_VRC_CTA_INIT_COUNT
	.align		4
        /*0048*/ 	.byte	0x02, 0x4a
	.zero		1
	.zero		1


	//----- nvinfo : EIATTR_EXIT_INSTR_OFFSETS
	.align		4
        /*004c*/ 	.byte	0x04, 0x1c
        /*004e*/ 	.short	(.L_117 - .L_116)


	//   ....[0]....
.L_116:
        /*0050*/ 	.word	0x00000230


	//   ....[1]....
        /*0054*/ 	.word	0x00000340


	//   ....[2]....
        /*0058*/ 	.word	0x00000390


	//----- nvinfo : EIATTR_CRS_STACK_SIZE
	.align		4
.L_117:
        /*005c*/ 	.byte	0x04, 0x1e
        /*005e*/ 	.short	(.L_119 - .L_118)
.L_118:
        /*0060*/ 	.word	0x00000000


	//----- nvinfo : EIATTR_CBANK_PARAM_SIZE
	.align		4
.L_119:
        /*0064*/ 	.byte	0x03, 0x19
        /*0066*/ 	.short	0x0014


	//----- nvinfo : EIATTR_PARAM_CBANK
	.align		4
        /*0068*/ 	.byte	0x04, 0x0a
        /*006a*/ 	.short	(.L_121 - .L_120)
	.align		4
.L_120:
        /*006c*/ 	.word	index@(.nv.constant0._Z6reduceILj8EEvPfPdj)
        /*0070*/ 	.short	0x0380
        /*0072*/ 	.short	0x0014


	//----- nvinfo : EIATTR_SW_WAR
	.align		4
.L_121:
        /*0074*/ 	.byte	0x04, 0x36
        /*0076*/ 	.short	(.L_123 - .L_122)
.L_122:
        /*0078*/ 	.word	0x00000008
.L_123:


//--------------------- .nv.info._Z6reduceILj16EEvPfPdj --------------------------
	.section	.nv.info._Z6reduceILj16EEvPfPdj,"",@"SHT_CUDA_INFO"
	.sectionflags	@""
	.align	4


	//----- nvinfo : EIATTR_CUDA_API_VERSION
	.align		4
        /*0000*/ 	.byte	0x04, 0x37
        /*0002*/ 	.short	(.L_125 - .L_124)
.L_124:
        /*0004*/ 	.word	0x00000082


	//----- nvinfo : EIATTR_KPARAM_INFO
	.align		4
.L_125:
        /*0008*/ 	.byte	0x04, 0x17
        /*000a*/ 	.short	(.L_127 - .L_126)
.L_126:
        /*000c*/ 	.word	0x00000000
        /*0010*/ 	.short	0x0002
        /*0012*/ 	.short	0x0010
        /*0014*/ 	.byte	0x00, 0xf0, 0x11, 0x00


	//----- nvinfo : EIATTR_KPARAM_INFO
	.align		4
.L_127:
        /*0018*/ 	.byte	0x04, 0x17
        /*001a*/ 	.short	(.L_129 - .L_128)
.L_128:
        /*001c*/ 	.word	0x00000000
        /*0020*/ 	.short	0x0001
        /*0022*/ 	.short	0x0008
        /*0024*/ 	.byte	0x00, 0xf5, 0x21, 0x00


	//----- nvinfo : EIATTR_KPARAM_INFO
	.align		4
.L_129:
        /*0028*/ 	.byte	0x04, 0x17
        /*002a*/ 	.short	(.L_131 - .L_130)
.L_130:
        /*002c*/ 	.word	0x00000000
        /*0030*/ 	.short	0x0000
        /*0032*/ 	.short	0x0000
        /*0034*/ 	.byte	0x00, 0xf5, 0x21, 0x00


	//----- nvinfo : EIATTR_SPARSE_MMA_MASK
	.align		4
.L_131:
        /*0038*/ 	.byte	0x03, 0x50
        /*003a*/ 	.short	0x0000


	//----- nvinfo : EIATTR_MAXREG_COUNT
	.align		4
        /*003c*/ 	.byte	0x03, 0x1b
        /*003e*/ 	.short	0x00ff


	//----- nvinfo : EIATTR_NUM_BARRIERS
	.align		4
        /*0040*/ 	.byte	0x02, 0x4c
        /*0042*/ 	.byte	0x01
	.zero		1


	//----- nvinfo : EIATTR_MERCURY_ISA_VERSION
	.align		4
        /*0044*/ 	.byte	0x03, 0x5f
        /*0046*/ 	.short	0x0101


	//----- nvinfo : EIATTR_VRC_CTA_INIT_COUNT
	.align		4
        /*0048*/ 	.byte	0x02, 0x4a
	.zero		1
	.zero		1


	//----- nvinfo : EIATTR_EXIT_INSTR_OFFSETS
	.align		4
        /*004c*/ 	.byte	0x04, 0x1c
        /*004e*/ 	.short	(.L_133 - .L_132)


	//   ....[0]....
.L_132:
        /*0050*/ 	.word	0x00000230


	//   ....[1]....
        /*0054*/ 	.word	0x00000390


	//   ....[2]....
        /*0058*/ 	.word	0x000003e0


	//----- nvinfo : EIATTR_CRS_STACK_SIZE
	.align		4
.L_133:
        /*005c*/ 	.byte	0x04, 0x1e
        /*005e*/ 	.short	(.L_135 - .L_134)
.L_134:
        /*0060*/ 	.word	0x00000000


	//----- nvinfo : EIATTR_CBANK_PARAM_SIZE
	.align		4
.L_135:
        /*0064*/ 	.byte	0x03, 0x19
        /*0066*/ 	.short	0x0014


	//----- nvinfo : EIATTR_PARAM_CBANK
	.align		4
        /*0068*/ 	.byte	0x04, 0x0a
        /*006a*/ 	.short	(.L_137 - .L_136)
	.align		4
.L_136:
        /*006c*/ 	.word	index@(.nv.constant0._Z6reduceILj16EEvPfPdj)
        /*0070*/ 	.short	0x0380
        /*0072*/ 	.short	0x0014


	//----- nvinfo : EIATTR_SW_WAR
	.align		4
.L_137:
        /*0074*/ 	.byte	0x04, 0x36
        /*0076*/ 	.short	(.L_139 - .L_138)
.L_138:
        /*0078*/ 	.word	0x00000008
.L_139:


//--------------------- .nv.info._Z6reduceILj32EEvPfPdj --------------------------
	.section	.nv.info._Z6reduceILj32EEvPfPdj,"",@"SHT_CUDA_INFO"
	.sectionflags	@""
	.align	4


	//----- nvinfo : EIATTR_CUDA_API_VERSION
	.align		4
        /*0000*/ 	.byte	0x04, 0x37
        /*0002*/ 	.short	(.L_141 - .L_140)
.L_140:
        /*0004*/ 	.word	0x00000082


	//----- nvinfo : EIATTR_KPARAM_INFO
	.align		4
.L_141:
        /*0008*/ 	.byte	0x04, 0x17
        /*000a*/ 	.short	(.L_143 - .L_142)
.L_142:
        /*000c*/ 	.word	0x00000000
        /*0010*/ 	.short	0x0002
        /*0012*/ 	.short	0x0010
        /*0014*/ 	.byte	0x00, 0xf0, 0x11, 0x00


	//----- nvinfo : EIATTR_KPARAM_INFO
	.align		4
.L_143:
        /*0018*/ 	.byte	0x04, 0x17
        /*001a*/ 	.short	(.L_145 - .L_144)
.L_144:
        /*001c*/ 	.word	0x00000000
        /*0020*/ 	.short	0x0001
        /*0022*/ 	.short	0x0008
        /*0024*/ 	.byte	0x00, 0xf5, 0x21, 0x00


	//----- nvinfo : EIATTR_KPARAM_INFO
	.align		4
.L_145:
        /*0028*/ 	.byte	0x04, 0x17
        /*002a*/ 	.short	(.L_147 - .L_146)
.L_146:
        /*002c*/ 	.word	0x00000000
        /*0030*/ 	.short	0x0000
        /*0032*/ 	.short	0x0000
        /*0034*/ 	.byte	0x00, 0xf5, 0x21, 0x00


	//----- nvinfo : EIATTR_SPARSE_MMA_MASK
	.align		4
.L_147:
        /*0038*/ 	.byte	0x03, 0x50
        /*003a*/ 	.short	0x0000


	//----- nvinfo : EIATTR_MAXREG_COUNT
	.align		4
        /*003c*/ 	.byte	0x03, 0x1b
        /*003e*/ 	.short	0x00ff


	//----- nvinfo : EIATTR_NUM_BARRIERS
	.align		4
        /*0040*/ 	.byte	0x02, 0x4c
        /*0042*/ 	.byte	0x01
	.zero		1


	//----- nvinfo : EIATTR_MERCURY_ISA_VERSION
	.align		4
        /*0044*/ 	.byte	0x03, 0x5f
        /*0046*/ 	.short	0x0101


	//----- nvinfo : EIATTR_VRC_CTA_INIT_COUNT
	.align		4
        /*0048*/ 	.byte	0x02, 0x4a
	.zero		1
	.zero		1


	//----- nvinfo : EIATTR_EXIT_INSTR_OFFSETS
	.align		4
        /*004c*/ 	.byte	0x04, 0x1c
        /*004e*/ 	.short	(.L_149 - .L_148)


	//   ....[0]....
.L_148:
        /*0050*/ 	.word	0x00000230


	//   ....[1]....
        /*0054*/ 	.word	0x000003e0


	//   ....[2]....
        /*0058*/ 	.word	0x00000430


	//----- nvinfo : EIATTR_CRS_STACK_SIZE
	.align		4
.L_149:
        /*005c*/ 	.byte	0x04, 0x1e
        /*005e*/ 	.short	(.L_151 - .L_150)
.L_150:
        /*0060*/ 	.word	0x00000000


	//----- nvinfo : EIATTR_CBANK_PARAM_SIZE
	.align		4
.L_151:
        /*0064*/ 	.byte	0x03, 0x19
        /*0066*/ 	.short	0x0014


	//----- nvinfo : EIATTR_PARAM_CBANK
	.align		4
        /*0068*/ 	.byte	0x04, 0x0a
        /*006a*/ 	.short	(.L_153 - .L_152)
	.align		4
.L_152:
        /*006c*/ 	.word	index@(.nv.constant0._Z6reduceILj32EEvPfPdj)
        /*0070*/ 	.short	0x0380
        /*0072*/ 	.short	0x0014


	//----- nvinfo : EIATTR_SW_WAR
	.align		4
.L_153:
        /*0074*/ 	.byte	0x04, 0x36
        /*0076*/ 	.short	(.L_155 - .L_154)
.L_154:
        /*0078*/ 	.word	0x00000008
.L_155:


//--------------------- .nv.info._Z6reduceILj64EEvPfPdj --------------------------
	.section	.nv.info._Z6reduceILj64EEvPfPdj,"",@"SHT_CUDA_INFO"
	.sectionflags	@""
	.align	4


	//----- nvinfo : EIATTR_CUDA_API_VERSION
	.align		4
        /*0000*/ 	.byte	0x04, 0x37
        /*0002*/ 	.short	(.L_157 - .L_156)
.L_156:
        /*0004*/ 	.word	0x00000082


	//----- nvinfo : EIATTR_KPARAM_INFO
	.align		4
.L_157:
        /*0008*/ 	.byte	0x04, 0x17
        /*000a*/ 	.short	(.L_159 - .L_158)
.L_158:
        /*000c*/ 	.word	0x00000000
        /*0010*/ 	.short	0x0002
        /*0012*/ 	.short	0x0010
        /*0014*/ 	.byte	0x00, 0xf0, 0x11, 0x00


	//----- nvinfo : EIATTR_KPARAM_INFO
	.align		4
.L_159:
        /*0018*/ 	.byte	0x04, 0x17
        /*001a*/ 	.short	(.L_161 - .L_160)
.L_160:
        /*001c*/ 	.word	0x00000000
        /*0020*/ 	.short	0x0001
        /*0022*/ 	.short	0x0008
        /*0024*/ 	.byte	0x00, 0xf5, 0x21, 0x00


	//----- nvinfo : EIATTR_KPARAM_INFO
	.align		4
.L_161:
        /*0028*/ 	.byte	0x04, 0x17
        /*002a*/ 	.short	(.L_163 - .L_162)
.L_162:
        /*002c*/ 	.word	0x00000000
        /*0030*/ 	.short	0x0000
        /*0032*/ 	.short	0x0000
        /*0034*/ 	.byte	0x00, 0xf5, 0x21, 0x00


	//----- nvinfo : EIATTR_SPARSE_MMA_MASK
	.align		4
.L_163:
        /*0038*/ 	.byte	0x03, 0x50
        /*003a*/ 	.short	0x0000


	//----- nvinfo : EIATTR_MAXREG_COUNT
	.align		4
        /*003c*/ 	.byte	0x03, 0x1b
        /*003e*/ 	.short	0x00ff


	//----- nvinfo : EIATTR_NUM_BARRIERS
	.align		4
        /*0040*/ 	.byte	0x02, 0x4c
        /*0042*/ 	.byte	0x01
	.zero		1


	//----- nvinfo : EIATTR_MERCURY_ISA_VERSION
	.align		4
        /*0044*/ 	.byte	0x03, 0x5f
        /*0046*/ 	.short	0x0101


	//----- nvinfo : EIATTR_VRC_CTA_INIT_COUNT
	.align		4
        /*0048*/ 	.byte	0x02, 0x4a
	.zero		1
	.zero		1


	//----- nvinfo : EIATTR_EXIT_INSTR_OFFSETS
	.align		4
        /*004c*/ 	.byte	0x04, 0x1c
        /*004e*/ 	.short	(.L_165 - .L_164)


	//   ....[0]....
.L_164:
        /*0050*/ 	.word	0x00000230


	//   ....[1]....
        /*0054*/ 	.word	0x00000430


	//   ....[2]....
        /*0058*/ 	.word	0x00000480


	//----- nvinfo : EIATTR_CRS_STACK_SIZE
	.align		4
.L_165:
        /*005c*/ 	.byte	0x04, 0x1e
        /*005e*/ 	.short	(.L_167 - .L_166)
.L_166:
        /*0060*/ 	.word	0x00000000


	//----- nvinfo : EIATTR_CBANK_PARAM_SIZE
	.align		4
.L_167:
        /*0064*/ 	.byte	0x03, 0x19
        /*0066*/ 	.short	0x0014


	//----- nvinfo : EIATTR_PARAM_CBANK
	.align		4
        /*0068*/ 	.byte	0x04, 0x0a
        /*006a*/ 	.short	(.L_169 - .L_168)
	.align		4
.L_168:
        /*006c*/ 	.word	index@(.nv.constant0._Z6reduceILj64EEvPfPdj)
        /*0070*/ 	.short	0x0380
        /*0072*/ 	.short	0x0014


	//----- nvinfo : EIATTR_SW_WAR
	.align		4
.L_169:
        /*0074*/ 	.byte	0x04, 0x36
        /*0076*/ 	.short	(.L_171 - .L_170)
.L_170:
        /*0078*/ 	.word	0x00000008
.L_171:


//--------------------- .nv.info._Z6reduceILj128EEvPfPdj --------------------------
	.section	.nv.info._Z6reduceILj128EEvPfPdj,"",@"SHT_CUDA_INFO"
	.sectionflags	@""
	.align	4


	//----- nvinfo : EIATTR_CUDA_API_VERSION
	.align		4
        /*0000*/ 	.byte	0x04, 0x37
        /*0002*/ 	.short	(.L_173 - .L_172)
.L_172:
        /*0004*/ 	.word	0x00000082


	//----- nvinfo : EIATTR_KPARAM_INFO
	.align		4
.L_173:
        /*0008*/ 	.byte	0x04, 0x17
        /*000a*/ 	.short	(.L_175 - .L_174)
.L_174:
        /*000c*/ 	.word	0x00000000
        /*0010*/ 	.short	0x0002
        /*0012*/ 	.short	0x0010
        /*0014*/ 	.byte	0x00, 0xf0, 0x11, 0x00


	//----- nvinfo : EIATTR_KPARAM_INFO
	.align		4
.L_175:
        /*0018*/ 	.byte	0x04, 0x17
        /*001a*/ 	.short	(.L_177 - .L_176)
.L_176:
        /*001c*/ 	.word	0x00000000
        /*0020*/ 	.short	0x0001
        /*0022*/ 	.short	0x0008
        /*0024*/ 	.byte	0x00, 0xf5, 0x21, 0x00


	//----- nvinfo : EIATTR_KPARAM_INFO
	.align		4
.L_177:
        /*0028*/ 	.byte	0x04, 0x17
        /*002a*/ 	.short	(.L_179 - .L_178)
.L_178:
        /*002c*/ 	.word	0x00000000
        /*0030*/ 	.short	0x0000
        /*0032*/ 	.short	0x0000
        /*0034*/ 	.byte	0x00, 0xf5, 0x21, 0x00


	//----- nvinfo : EIATTR_SPARSE_MMA_MASK
	.align		4
.L_179:
        /*0038*/ 	.byte	0x03, 0x50
        /*003a*/ 	.short	0x0000


	//----- nvinfo : EIATTR_MAXREG_COUNT
	.align		4
        /*003c*/ 	.byte	0x03, 0x1b
        /*003e*/ 	.short	0x00ff


	//----- nvinfo : EIATTR_NUM_BARRIERS
	.align		4
        /*0040*/ 	.byte	0x02, 0x4c
        /*0042*/ 	.byte	0x01
	.zero		1


	//----- nvinfo : EIATTR_MERCURY_ISA_VERSION
	.align		4
        /*0044*/ 	.byte	0x03, 0x5f
        /*0046*/ 	.short	0x0101


	//----- nvinfo : EIATTR_VRC_CTA_INIT_COUNT
	.align		4
        /*0048*/ 	.byte	0x02, 0x4a
	.zero		1
	.zero		1


	//----- nvinfo : EIATTR_EXIT_INSTR_OFFSETS
	.align		4
        /*004c*/ 	.byte	0x04, 0x1c
        /*004e*/ 	.short	(.L_181 - .L_180)


	//   ....[0]....
.L_180:
        /*0050*/ 	.word	0x00000290


	//   ....[1]....
        /*0054*/ 	.word	0x00000490


	//   ....[2]....
        /*0058*/ 	.word	0x000004e0


	//----- nvinfo : EIATTR_CRS_STACK_SIZE
	.align		4
.L_181:
        /*005c*/ 	.byte	0x04, 0x1e
        /*005e*/ 	.short	(.L_183 - .L_182)
.L_182:
        /*0060*/ 	.word	0x00000000


	//----- nvinfo : EIATTR_CBANK_PARAM_SIZE
	.align		4
.L_183:
        /*0064*/ 	.byte	0x03, 0x19
        /*0066*/ 	.short	0x0014


	//----- nvinfo : EIATTR_PARAM_CBANK
	.align		4
        /*0068*/ 	.byte	0x04, 0x0a
        /*006a*/ 	.short	(.L_185 - .L_184)
	.align		4
.L_184:
        /*006c*/ 	.word	index@(.nv.constant0._Z6reduceILj128EEvPfPdj)
        /*0070*/ 	.short	0x0380
        /*0072*/ 	.short	0x0014


	//----- nvinfo : EIATTR_SW_WAR
	.align		4
.L_185:
        /*0074*/ 	.byte	0x04, 0x36
        /*0076*/ 	.short	(.L_187 - .L_186)
.L_186:
        /*0078*/ 	.word	0x00000008
.L_187:


//--------------------- .nv.info._Z6reduceILj256EEvPfPdj --------------------------
	.section	.nv.info._Z6reduceILj256EEvPfPdj,"",@"SHT_CUDA_INFO"
	.sectionflags	@""
	.align	4


	//----- nvinfo : EIATTR_CUDA_API_VERSION
	.align		4
        /*0000*/ 	.byte	0x04, 0x37
        /*0002*/ 	.short	(.L_189 - .L_188)
.L_188:
        /*0004*/ 	.word	0x00000082


	//----- nvinfo : EIATTR_KPARAM_INFO
	.align		4
.L_189:
        /*0008*/ 	.byte	0x04, 0x17
        /*000a*/ 	.short	(.L_191 - .L_190)
.L_190:
        /*000c*/ 	.word	0x00000000
        /*0010*/ 	.short	0x0002
        /*0012*/ 	.short	0x0010
        /*0014*/ 	.byte	0x00, 0xf0, 0x11, 0x00


	//----- nvinfo : EIATTR_KPARAM_INFO
	.align		4
.L_191:
        /*0018*/ 	.byte	0x04, 0x17
        /*001a*/ 	.short	(.L_193 - .L_192)
.L_192:
        /*001c*/ 	.word	0x00000000
        /*0020*/ 	.short	0x0001
        /*0022*/ 	.short	0x0008
        /*0024*/ 	.byte	0x00, 0xf5, 0x21, 0x00


	//----- nvinfo : EIATTR_KPARAM_INFO
	.align		4
.L_193:
        /*0028*/ 	.byte	0x04, 0x17
        /*002a*/ 	.short	(.L_195 - .L_194)
.L_194:
        /*002c*/ 	.word	0x00000000
        /*0030*/ 	.short	0x0000
        /*0032*/ 	.short	0x0000
        /*0034*/ 	.byte	0x00, 0xf5, 0x21, 0x00


	//----- nvinfo : EIATTR_SPARSE_MMA_MASK
	.align		4
.L_195:
        /*0038*/ 	.byte	0x03, 0x50
        /*003a*/ 	.short	0x0000


	//----- nvinfo : EIATTR_MAXREG_COUNT
	.align		4
        /*003c*/ 	.byte	0x03, 0x1b
        /*003e*/ 	.short	0x00ff


	//----- nvinfo : EIATTR_NUM_BARRIERS
	.align		4
        /*0040*/ 	.byte	0x02, 0x4c
        /*0042*/ 	.byte	0x01
	.zero		1


	//----- nvinfo : EIATTR_MERCURY_ISA_VERSION
	.align		4
        /*0044*/ 	.byte	0x03, 0x5f
        /*0046*/ 	.short	0x0101


	//----- nvinfo : EIATTR_VRC_CTA_INIT_COUNT
	.align		4
        /*0048*/ 	.byte	0x02, 0x4a
	.zero		1
	.zero		1


	//----- nvinfo : EIATTR_EXIT_INSTR_OFFSETS
	.align		4
        /*004c*/ 	.byte	0x04, 0x1c
        /*004e*/ 	.short	(.L_197 - .L_196)


	//   ....[0]....
.L_196:
        /*0050*/ 	.word	0x000002f0


	//   ....[1]....
        /*0054*/ 	.word	0x000004f0


	//   ....[2]....
        /*0058*/ 	.word	0x00000540


	//----- nvinfo : EIATTR_CRS_STACK_SIZE
	.align		4
.L_197:
        /*005c*/ 	.byte	0x04, 0x1e
        /*005e*/ 	.short	(.L_199 - .L_198)
.L_198:
        /*0060*/ 	.word	0x00000000


	//----- nvinfo : EIATTR_CBANK_PARAM_SIZE
	.align		4
.L_199:
        /*0064*/ 	.byte	0x03, 0x19
        /*0066*/ 	.short	0x0014


	//----- nvinfo : EIATTR_PARAM_CBANK
	.align		4
        /*0068*/ 	.byte	0x04, 0x0a
        /*006a*/ 	.short	(.L_201 - .L_200)
	.align		4
.L_200:
        /*006c*/ 	.word	index@(.nv.constant0._Z6reduceILj256EEvPfPdj)
        /*0070*/ 	.short	0x0380
        /*0072*/ 	.short	0x0014


	//----- nvinfo : EIATTR_SW_WAR
	.align		4
.L_201:
        /*0074*/ 	.byte	0x04, 0x36
        /*0076*/ 	.short	(.L_203 - .L_202)
.L_202:
        /*0078*/ 	.word	0x00000008
.L_203:


//--------------------- .nv.info._Z6reduceILj512EEvPfPdj --------------------------
	.section	.nv.info._Z6reduceILj512EEvPfPdj,"",@"SHT_CUDA_INFO"
	.sectionflags	@""
	.align	4


	//----- nvinfo : EIATTR_CUDA_API_VERSION
	.align		4
        /*0000*/ 	.byte	0x04, 0x37
        /*0002*/ 	.short	(.L_205 - .L_204)
.L_204:
        /*0004*/ 	.word	0x00000082


	//----- nvinfo : EIATTR_KPARAM_INFO
	.align		4
.L_205:
        /*0008*/ 	.byte	0x04, 0x17
        /*000a*/ 	.short	(.L_207 - .L_206)
.L_206:
        /*000c*/ 	.word	0x00000000
        /*0010*/ 	.short	0x0002
        /*0012*/ 	.short	0x0010
        /*0014*/ 	.byte	0x00, 0xf0, 0x11, 0x00


	//----- nvinfo : EIATTR_KPARAM_INFO
	.align		4
.L_207:
        /*0018*/ 	.byte	0x04, 0x17
        /*001a*/ 	.short	(.L_209 - .L_208)
.L_208:
        /*001c*/ 	.word	0x00000000
        /*0020*/ 	.short	0x0001
        /*0022*/ 	.short	0x0008
        /*0024*/ 	.byte	0x00, 0xf5, 0x21, 0x00


	//----- nvinfo : EIATTR_KPARAM_INFO
	.align		4
.L_209:
        /*0028*/ 	.byte	0x04, 0x17
        /*002a*/ 	.short	(.L_211 - .L_210)
.L_210:
        /*002c*/ 	.word	0x00000000
        /*0030*/ 	.short	0x0000
        /*0032*/ 	.short	0x0000
        /*0034*/ 	.byte	0x00, 0xf5, 0x21, 0x00


	//----- nvinfo : EIATTR_SPARSE_MMA_MASK
	.align		4
.L_211:
        /*0038*/ 	.byte	0x03, 0x50
        /*003a*/ 	.short	0x0000


	//----- nvinfo : EIATTR_MAXREG_COUNT
	.align		4
        /*003c*/ 	.byte	0x03, 0x1b
        /*003e*/ 	.short	0x00ff


	//----- nvinfo : EIATTR_NUM_BARRIERS
	.align		4
        /*0040*/ 	.byte	0x02, 0x4c
        /*0042*/ 	.byte	0x01
	.zero		1


	//----- nvinfo : EIATTR_MERCURY_ISA_VERSION
	.align		4
        /*0044*/ 	.byte	0x03, 0x5f
        /*0046*/ 	.short	0x0101


	//----- nvinfo : EIATTR_VRC_CTA_INIT_COUNT
	.align		4
        /*0048*/ 	.byte	0x02, 0x4a
	.zero		1
	.zero		1


	//----- nvinfo : EIATTR_EXIT_INSTR_OFFSETS
	.align		4
        /*004c*/ 	.byte	0x04, 0x1c
        /*004e*/ 	.short	(.L_213 - .L_212)


	//   ....[0]....
.L_212:
        /*0050*/ 	.word	0x00000360


	//   ....[1]....
        /*0054*/ 	.word	0x00000560


	//   ....[2]....
        /*0058*/ 	.word	0x000005b0


	//----- nvinfo : EIATTR_CRS_STACK_SIZE
	.align		4
.L_213:
        /*005c*/ 	.byte	0x04, 0x1e
        /*005e*/ 	.short	(.L_215 - .L_214)
.L_214:
        /*0060*/ 	.word	0x00000000


	//----- nvinfo : EIATTR_CBANK_PARAM_SIZE
	.align		4
.L_215:
        /*0064*/ 	.byte	0x03, 0x19
        /*0066*/ 	.short	0x0014


	//----- nvinfo : EIATTR_PARAM_CBANK
	.align		4
        /*0068*/ 	.byte	0x04, 0x0a
        /*006a*/ 	.short	(.L_217 - .L_216)
	.align		4
.L_216:
        /*006c*/ 	.word	index@(.nv.constant0._Z6reduceILj512EEvPfPdj)
        /*0070*/ 	.short	0x0380
        /*0072*/ 	.short	0x0014


	//----- nvinfo : EIATTR_SW_WAR
	.align		4
.L_217:
        /*0074*/ 	.byte	0x04, 0x36
        /*0076*/ 	.short	(.L_219 - .L_218)
.L_218:
        /*0078*/ 	.word	0x00000008
.L_219:


//--------------------- .nv.callgraph             --------------------------
	.section	.nv.callgraph,"",@"SHT_CUDA_CALLGRAPH"
	.align	4
	.sectionentsize	8
	.align		4
        /*0000*/ 	.word	0x00000000
	.align		4
        /*0004*/ 	.word	0xffffffff
	.align		4
        /*0008*/ 	.word	0x00000000
	.align		4
        /*000c*/ 	.word	0xfffffffe
	.align		4
        /*0010*/ 	.word	0x00000000
	.align		4
        /*0014*/ 	.word	0xfffffffd
	.align		4
        /*0018*/ 	.word	0x00000000
	.align		4
        /*001c*/ 	.word	0xfffffffc


//--------------------- .text._Z6reduceILj1EEvPfPdj --------------------------
	.section	.text._Z6reduceILj1EEvPfPdj,"ax",@progbits
	.align	128
        .global         _Z6reduceILj1EEvPfPdj
        .type           _Z6reduceILj1EEvPfPdj,@function
        .size           _Z6reduceILj1EEvPfPdj,(.L_x_50 - _Z6reduceILj1EEvPfPdj)
        .other          _Z6reduceILj1EEvPfPdj,@"STO_CUDA_ENTRY STV_DEFAULT"
_Z6reduceILj1EEvPfPdj:
.text._Z6reduceILj1EEvPfPdj:
[----:B------:R-:W-:Y:S08]  /*0000*/  LDC R1, c[0x0][0x37c] ;  /* 0x0000df00ff017b82 */ /* 0x000ff00000000800 */
[----:B------:R-:W0:Y:S01]  /*0010*/  S2UR UR5, SR_CgaCtaId ;  /* 0x00000000000579c3 */ /* 0x000e220000008800 */
[----:B------:R-:W1:Y:S01]  /*0020*/  S2R R10, SR_TID.X ;  /* 0x00000000000a7919 */ /* 0x000e620000002100 */
[----:B------:R-:W-:Y:S01]  /*0030*/  UMOV UR4, 0x400 ;  /* 0x0000040000047882 */ /* 0x000fe20000000000 */
[----:B------:R-:W2:Y:S01]  /*0040*/  LDCU.64 UR6, c[0x0][0x358] ;  /* 0x00006b00ff0677ac */ /* 0x000ea20008000a00 */
[----:B------:R-:W-:Y:S01]  /*0050*/  BSSY.RECONVERGENT B0, `(.L_x_0) ;  /* 0x0000018000007945 */ /* 0x000fe20003800200 */
[----:B------:R-:W3:Y:S01]  /*0060*/  S2R R13, SR_CTAID.X ;  /* 0x00000000000d7919 */ /* 0x000ee20000002500 */
[----:B0-----:R-:W-:Y:S01]  /*0070*/  ULEA UR4, UR5, UR4, 0x18 ;  /* 0x0000000405047291 */ /* 0x001fe2000f8ec0ff */
[----:B------:R-:W0:Y:S05]  /*0080*/  LDCU UR5, c[0x0][0x390] ;  /* 0x00007200ff0577ac */ /* 0x000e2a0008000800 */
[----:B-1----:R-:W-:Y:S01]  /*0090*/  LEA R11, R10, UR4, 0x3 ;  /* 0x000000040a0b7c11 */ /* 0x002fe2000f8e18ff */
[----:B---3--:R-:W-:-:S04]  /*00a0*/  IMAD R0, R13, 0x2, R10 ;  /* 0x000000020d007824 */ /* 0x008fc800078e020a */
[----:B------:R1:W-:Y:S01]  /*00b0*/  STS.64 [R11], RZ ;  /* 0x000000ff0b007388 */ /* 0x0003e20000000a00 */
[----:B0-----:R-:W-:-:S13]  /*00c0*/  ISETP.GE.U32.AND P0, PT, R0, UR5, PT ;  /* 0x0000000500007c0c */ /* 0x001fda000bf06070 */
[----:B-12---:R-:W-:Y:S05]  /*00d0*/  @P0 BRA `(.L_x_1) ;  /* 0x00000000003c0947 */ /* 0x006fea0003800000 */
[----:B------:R-:W0:Y:S01]  /*00e0*/  LDC R15, c[0x0][0x370] ;  /* 0x0000dc00ff0f7b82 */ /* 0x000e220000000800 */
[----:B------:R-:W-:Y:S01]  /*00f0*/  BSSY.RECONVERGENT B1, `(.L_x_2) ;  /* 0x000000c000017945 */ /* 0x000fe20003800200 */
[----:B------:R-:W-:-:S06]  /*0100*/  CS2R R2, SRZ ;  /* 0x0000000000027805 */ /* 0x000fcc000001ff00 */
[----:B------:R-:W1:Y:S02]  /*0110*/  LDC.64 R8, c[0x0][0x380] ;  /* 0x0000e000ff087b82 */ /* 0x000e640000000a00 */
.L_x_3:
[----:B-1----:R-:W-:-:S05]  /*0120*/  IMAD.WIDE.U32 R4, R0, 0x4, R8 ;  /* 0x0000000400047825 */ /* 0x002fca00078e0008 */
[----:B------:R-:W2:Y:S04]  /*0130*/  LDG.E R6, desc[UR6][R4.64] ;  /* 0x0000000604067981 */ /* 0x000ea8000c1e1900 */
[----:B------:R-:W2:Y:S01]  /*0140*/  LDG.E R7, desc[UR6][R4.64+0x4] ;  /* 0x0000040604077981 */ /* 0x000ea2000c1e1900 */
[----:B0-----:R-:W-:-:S05]  /*0150*/  IMAD R0, R15, 0x2, R0 ;  /* 0x000000020f007824 */ /* 0x001fca00078e0200 */
[----:B------:R-:W-:Y:S01]  /*0160*/  ISETP.GE.U32.AND P0, PT, R0, UR5, PT ;  /* 0x0000000500007c0c */ /* 0x000fe2000bf06070 */
[----:B--2---:R-:W-:-:S06]  /*0170*/  FADD R6, R6, R7 ;  /* 0x0000000706067221 */ /* 0x004fcc0000000000 */
[----:B------:R-:W0:Y:S02]  /*0180*/  F2F.F64.F32 R6, R6 ;  /* 0x0000000600067310 */ /* 0x000e240000201800 */
[----:B0-----:R-:W-:-:S04]  /*0190*/  DADD R2, R6, R2 ;  /* 0x0000000006027229 */ /* 0x001fc80000000002 */
[----:B------:R-:W-:Y:S07]  /*01a0*/  @!P0 BRA `(.L_x_3) ;  /* 0xfffffffc00dc8947 */ /* 0x000fee000383ffff */
[----:B------:R-:W-:Y:S05]  /*01b0*/  BSYNC.RECONVERGENT B1 ;  /* 0x0000000000017941 */ /* 0x000fea0003800200 */
.L_x_2:
[----:B------:R0:W-:Y:S02]  /*01c0*/  STS.64 [R11], R2 ;  /* 0x000000020b007388 */ /* 0x0001e40000000a00 */
.L_x_1:
[----:B------:R-:W-:Y:S05]  /*01d0*/  BSYNC.RECONVERGENT B0 ;  /* 0x0000000000007941 */ /* 0x000fea0003800200 */
.L_x_0:
[----:B------:R-:W-:Y:S01]  /*01e0*/  BAR.SYNC.DEFER_BLOCKING 0x0 ;  /* 0x0000000000007b1d */ /* 0x000fe20000010000 */
[----:B------:R-:W-:-:S13]  /*01f0*/  ISETP.NE.AND P0, PT, R10, RZ, PT ;  /* 0x000000ff0a00720c */ /* 0x000fda0003f05270 */
[----:B------:R-:W-:Y:S05]  /*0200*/  @P0 EXIT ;  /* 0x000000000000094d */ /* 0x000fea0003800000 */
[----:B0-----:R-:W0:Y:S01]  /*0210*/  LDS.64 R2, [UR4] ;  /* 0x00000004ff027984 */ /* 0x001e220008000a00 */
[----:B------:R-:W1:Y:S02]  /*0220*/  LDC.64 R4, c[0x0][0x388] ;  /* 0x0000e200ff047b82 */ /* 0x000e640000000a00 */
[----:B-1----:R-:W-:-:S05]  /*0230*/  IMAD.WIDE.U32 R4, R13, 0x8, R4 ;  /* 0x000000080d047825 */ /* 0x002fca00078e0004 */
[----:B0-----:R-:W-:Y:S01]  /*0240*/  STG.E.64 desc[UR6][R4.64], R2 ;  /* 0x0000000204007986 */ /* 0x001fe2000c101b06 */
[----:B------:R-:W-:Y:S05]  /*0250*/  EXIT ;  /* 0x000000000000794d */ /* 0x000fea0003800000 */
.L_x_4:
[----:B------:R-:W-:-:S00]  /*0260*/  BRA `(.L_x_4) ;  /* 0xfffffffc00fc7947 */ /* 0x000fc0000383ffff */
[----:B------:R-:W-:-:S00]  /*0270*/  NOP ;  /* 0x0000000000007918 */ /* 0x000fc00000000000 */
        /* <DEDUP_REMOVED lines=8> */
.L_x_50:


//--------------------- .text._Z6reduceILj2EEvPfPdj --------------------------
	.section	.text._Z6reduceILj2EEvPfPdj,"ax",@progbits
	.align	128
        .global         _Z6reduceILj2EEvPfPdj
        .type           _Z6reduceILj2EEvPfPdj,@function
        .size           _Z6reduceILj2EEvPfPdj,(.L_x_51 - _Z6reduceILj2EEvPfPdj)
        .other          _Z6reduceILj2EEvPfPdj,@"STO_CUDA_ENTRY STV_DEFAULT"
_Z6reduceILj2EEvPfPdj:
.text._Z6reduceILj2EEvPfPdj:
        /* <DEDUP_REMOVED lines=16> */
[----:B------:R-:W-:Y:S01]  /*0100*/  IMAD.MOV.U32 R15, RZ, RZ, R4 ;  /* 0x000000ffff0f7224 */ /* 0x000fe200078e0004 */
[----:B------:R-:W-:-:S05]  /*0110*/  CS2R R4, SRZ ;  /* 0x0000000000047805 */ /* 0x000fca000001ff00 */
[----:B------:R-:W1:Y:S02]  /*0120*/  LDC.64 R2, c[0x0][0x380] ;  /* 0x0000e000ff027b82 */ /* 0x000e640000000a00 */
.L_x_8:
[C---:B------:R-:W-:Y:S01]  /*0130*/  IADD3 R9, PT, PT, R15.reuse, 0x2, RZ ;  /* 0x000000020f097810 */ /* 0x040fe20007ffe0ff */
[----:B-1----:R-:W-:-:S04]  /*0140*/  IMAD.WIDE.U32 R6, R15, 0x4, R2 ;  /* 0x000000040f067825 */ /* 0x002fc800078e0002 */
[----:B------:R-:W-:Y:S02]  /*0150*/  IMAD.WIDE.U32 R8, R9, 0x4, R2 ;  /* 0x0000000409087825 */ /* 0x000fe400078e0002 */
        /* <DEDUP_REMOVED lines=9> */
.L_x_7:
[----:B------:R0:W-:Y:S02]  /*01f0*/  STS.64 [R13], R4 ;  /* 0x000000040d007388 */ /* 0x0001e40000000a00 */
.L_x_6:
[----:B------:R-:W-:Y:S05]  /*0200*/  BSYNC.RECONVERGENT B0 ;  /* 0x0000000000007941 */ /* 0x000fea0003800200 */
.L_x_5:
[----:B------:R-:W-:Y:S01]  /*0210*/  BAR.SYNC.DEFER_BLOCKING 0x0 ;  /* 0x0000000000007b1d */ /* 0x000fe20000010000 */
[----:B------:R-:W-:-:S13]  /*0220*/  ISETP.GT.U32.AND P0, PT, R17, 0x1f, PT ;  /* 0x0000001f1100780c */ /* 0x000fda0003f04070 */
[----:B------:R-:W-:Y:S05]  /*0230*/  @P0 EXIT ;  /* 0x000000000000094d */ /* 0x000fea0003800000 */
[----:B------:R-:W-:Y:S01]  /*0240*/  LDS.64 R2, [R13+0x8] ;  /* 0x000008000d027984 */ /* 0x000fe20000000a00 */
[----:B------:R-:W-:-:S03]  /*0250*/  ISETP.NE.AND P0, PT, R17, RZ, PT ;  /* 0x000000ff1100720c */ /* 0x000fc60003f05270 */
[----:B0-----:R-:W0:Y:S02]  /*0260*/  LDS.64 R4, [R13] ;  /* 0x000000000d047984 */ /* 0x001e240000000a00 */
[----:B0-----:R-:W-:-:S07]  /*0270*/  DADD R2, R2, R4 ;  /* 0x0000000002027229 */ /* 0x001fce0000000004 */
[----:B------:R0:W-:Y:S01]  /*0280*/  STS.64 [R13], R2 ;  /* 0x000000020d007388 */ /* 0x0001e20000000a00 */
[----:B------:R-:W-:Y:S06]  /*0290*/  BAR.SYNC.DEFER_BLOCKING 0x0 ;  /* 0x0000000000007b1d */ /* 0x000fec0000010000 */
[----:B------:R-:W-:Y:S05]  /*02a0*/  @P0 EXIT ;  /* 0x000000000000094d */ /* 0x000fea0003800000 */
[----:B0-----:R-:W0:Y:S01]  /*02b0*/  LDS.64 R2, [UR4] ;  /* 0x00000004ff027984 */ /* 0x001e220008000a00 */
[----:B------:R-:W1:Y:S02]  /*02c0*/  LDC.64 R4, c[0x0][0x388] ;  /* 0x0000e200ff047b82 */ /* 0x000e640000000a00 */
[----:B-1----:R-:W-:-:S05]  /*02d0*/  IMAD.WIDE.U32 R4, R0, 0x8, R4 ;  /* 0x0000000800047825 */ /* 0x002fca00078e0004 */
[----:B0-----:R-:W-:Y:S01]  /*02e0*/  STG.E.64 desc[UR6][R4.64], R2 ;  /* 0x0000000204007986 */ /* 0x001fe2000c101b06 */
[----:B------:R-:W-:Y:S05]  /*02f0*/  EXIT ;  /* 0x000000000000794d */ /* 0x000fea0003800000 */
.L_x_9:
        /* <DEDUP_REMOVED lines=16> */
.L_x_51:


//--------------------- .text._Z6reduceILj4EEvPfPdj --------------------------
	.section	.text._Z6reduceILj4EEvPfPdj,"ax",@progbits
	.align	128
        .global         _Z6reduceILj4EEvPfPdj
        .type           _Z6reduceILj4EEvPfPdj,@function
        .size           _Z6reduceILj4EEvPfPdj,(.L_x_52 - _Z6reduceILj4EEvPfPdj)
        .other          _Z6reduceILj4EEvPfPdj,@"STO_CUDA_ENTRY STV_DEFAULT"
_Z6reduceILj4EEvPfPdj:
.text._Z6reduceILj4EEvPfPdj:
        /* <DEDUP_REMOVED lines=19> */
.L_x_13:
        /* <DEDUP_REMOVED lines=12> */
.L_x_12:
[----:B------:R0:W-:Y:S02]  /*01f0*/  STS.64 [R2], R6 ;  /* 0x0000000602007388 */ /* 0x0001e40000000a00 */
.L_x_11:
[----:B------:R-:W-:Y:S05]  /*0200*/  BSYNC.RECONVERGENT B0 ;  /* 0x0000000000007941 */ /* 0x000fea0003800200 */
.L_x_10:
[----:B------:R-:W-:Y:S01]  /*0210*/  BAR.SYNC.DEFER_BLOCKING 0x0 ;  /* 0x0000000000007b1d */ /* 0x000fe20000010000 */
[----:B------:R-:W-:-:S13]  /*0220*/  ISETP.GT.U32.AND P0, PT, R3, 0x1f, PT ;  /* 0x0000001f0300780c */ /* 0x000fda0003f04070 */
[----:B------:R-:W-:Y:S05]  /*0230*/  @P0 EXIT ;  /* 0x000000000000094d */ /* 0x000fea0003800000 */
[----:B------:R-:W-:Y:S01]  /*0240*/  LDS.64 R4, [R2+0x10] ;  /* 0x0000100002047984 */ /* 0x000fe20000000a00 */
[----:B------:R-:W-:-:S03]  /*0250*/  ISETP.NE.AND P0, PT, R3, RZ, PT ;  /* 0x000000ff0300720c */ /* 0x000fc60003f05270 */
[----:B0-----:R-:W0:Y:S02]  /*0260*/  LDS.64 R6, [R2] ;  /* 0x0000000002067984 */ /* 0x001e240000000a00 */
[----:B0-----:R-:W-:-:S07]  /*0270*/  DADD R4, R4, R6 ;  /* 0x0000000004047229 */ /* 0x001fce0000000006 */
[----:B------:R-:W-:Y:S01]  /*0280*/  STS.64 [R2], R4 ;  /* 0x0000000402007388 */ /* 0x000fe20000000a00 */
[----:B------:R-:W-:Y:S06]  /*0290*/  BAR.SYNC.DEFER_BLOCKING 0x0 ;  /* 0x0000000000007b1d */ /* 0x000fec0000010000 */
[----:B------:R-:W-:Y:S04]  /*02a0*/  LDS.64 R6, [R2+0x8] ;  /* 0x0000080002067984 */ /* 0x000fe80000000a00 */
[----:B------:R-:W0:Y:S02]  /*02b0*/  LDS.64 R8, [R2] ;  /* 0x0000000002087984 */ /* 0x000e240000000a00 */
        /* <DEDUP_REMOVED lines=9> */
.L_x_14:
        /* <DEDUP_REMOVED lines=11> */
.L_x_52:


//--------------------- .text._Z6reduceILj8EEvPfPdj --------------------------
	.section	.text._Z6reduceILj8EEvPfPdj,"ax",@progbits
	.align	128
        .global         _Z6reduceILj8EEvPfPdj
        .type           _Z6reduceILj8EEvPfPdj,@function
        .size           _Z6reduceILj8EEvPfPdj,(.L_x_53 - _Z6reduceILj8EEvPfPdj)
        .other          _Z6reduceILj8EEvPfPdj,@"STO_CUDA_ENTRY STV_DEFAULT"
_Z6reduceILj8EEvPfPdj:
.text._Z6reduceILj8EEvPfPdj:
        /* <DEDUP_REMOVED lines=19> */
.L_x_18:
        /* <DEDUP_REMOVED lines=12> */
.L_x_17:
[----:B------:R0:W-:Y:S02]  /*01f0*/  STS.64 [R2], R6 ;  /* 0x0000000602007388 */ /* 0x0001e40000000a00 */
.L_x_16:
[----:B------:R-:W-:Y:S05]  /*0200*/  BSYNC.RECONVERGENT B0 ;  /* 0x0000000000007941 */ /* 0x000fea0003800200 */
.L_x_15:
        /* <DEDUP_REMOVED lines=25> */
.L_x_19:
        /* <DEDUP_REMOVED lines=14> */
.L_x_53:


//--------------------- .text._Z6reduceILj16EEvPfPdj --------------------------
	.section	.text._Z6reduceILj16EEvPfPdj,"ax",@progbits
	.align	128
        .global         _Z6reduceILj16EEvPfPdj
        .type           _Z6reduceILj16EEvPfPdj,@function
        .size           _Z6reduceILj16EEvPfPdj,(.L_x_54 - _Z6reduceILj16EEvPfPdj)
        .other          _Z6reduceILj16EEvPfPdj,@"STO_CUDA_ENTRY STV_DEFAULT"
_Z6reduceILj16EEvPfPdj:
.text._Z6reduceILj16EEvPfPdj:
        /* <DEDUP_REMOVED lines=19> */
.L_x_23:
        /* <DEDUP_REMOVED lines=12> */
.L_x_22:
[----:B------:R0:W-:Y:S02]  /*01f0*/  STS.64 [R2], R6 ;  /* 0x0000000602007388 */ /* 0x0001e40000000a00 */
.L_x_21:
[----:B------:R-:W-:Y:S05]  /*0200*/  BSYNC.RECONVERGENT B0 ;  /* 0x0000000000007941 */ /* 0x000fea0003800200 */
.L_x_20:
        /* <DEDUP_REMOVED lines=30> */
.L_x_24:
        /* <DEDUP_REMOVED lines=9> */
.L_x_54:


//--------------------- .text._Z6reduceILj32EEvPfPdj --------------------------
	.section	.text._Z6reduceILj32EEvPfPdj,"ax",@progbits
	.align	128
        .global         _Z6reduceILj32EEvPfPdj
        .type           _Z6reduceILj32EEvPfPdj,@function
        .size           _Z6reduceILj32EEvPfPdj,(.L_x_55 - _Z6reduceILj32EEvPfPdj)
        .other          _Z6reduceILj32EEvPfPdj,@"STO_CUDA_ENTRY STV_DEFAULT"
_Z6reduceILj32EEvPfPdj:
.text._Z6reduceILj32EEvPfPdj:
        /* <DEDUP_REMOVED lines=19> */
.L_x_28:
        /* <DEDUP_REMOVED lines=12> */
.L_x_27:
[----:B------:R0:W-:Y:S02]  /*01f0*/  STS.64 [R2], R6 ;  /* 0x0000000602007388 */ /* 0x0001e40000000a00 */
.L_x_26:
[----:B------:R-:W-:Y:S05]  /*0200*/  BSYNC.RECONVERGENT B0 ;  /* 0x0000000000007941 */ /* 0x000fea0003800200 */
.L_x_25:
        /* <DEDUP_REMOVED lines=35> */
.L_x_29:
        /* <DEDUP_REMOVED lines=12> */
.L_x_55:


//--------------------- .text._Z6reduceILj64EEvPfPdj --------------------------
	.section	.text._Z6reduceILj64EEvPfPdj,"ax",@progbits
	.align	128
        .global         _Z6reduceILj64EEvPfPdj
        .type           _Z6reduceILj64EEvPfPdj,@function
        .size           _Z6reduceILj64EEvPfPdj,(.L_x_56 - _Z6reduceILj64EEvPfPdj)
        .other          _Z6reduceILj64EEvPfPdj,@"STO_CUDA_ENTRY STV_DEFAULT"
_Z6reduceILj64EEvPfPdj:
.text._Z6reduceILj64EEvPfPdj:
        /* <DEDUP_REMOVED lines=19> */
.L_x_33:
        /* <DEDUP_REMOVED lines=12> */
.L_x_32:
[----:B------:R0:W-:Y:S02]  /*01f0*/  STS.64 [R2], R6 ;  /* 0x0000000602007388 */ /* 0x0001e40000000a00 */
.L_x_31:
[----:B------:R-:W-:Y:S05]  /*0200*/  BSYNC.RECONVERGENT B0 ;  /* 0x0000000000007941 */ /* 0x000fea0003800200 */
.L_x_30:
        /* <DEDUP_REMOVED lines=40> */
.L_x_34:
        /* <DEDUP_REMOVED lines=15> */
.L_x_56:


//--------------------- .text._Z6reduceILj128EEvPfPdj --------------------------
	.section	.text._Z6reduceILj128EEvPfPdj,"ax",@progbits
	.align	128
        .global         _Z6reduceILj128EEvPfPdj
        .type           _Z6reduceILj128EEvPfPdj,@function
        .size           _Z6reduceILj128EEvPfPdj,(.L_x_57 - _Z6reduceILj128EEvPfPdj)
        .other          _Z6reduceILj128EEvPfPdj,@"STO_CUDA_ENTRY STV_DEFAULT"
_Z6reduceILj128EEvPfPdj:
.text._Z6reduceILj128EEvPfPdj:
        /* <DEDUP_REMOVED lines=19> */
.L_x_38:
        /* <DEDUP_REMOVED lines=12> */
.L_x_37:
[----:B------:R0:W-:Y:S02]  /*01f0*/  STS.64 [R2], R6 ;  /* 0x0000000602007388 */ /* 0x0001e40000000a00 */
.L_x_36:
[----:B------:R-:W-:Y:S05]  /*0200*/  BSYNC.RECONVERGENT B0 ;  /* 0x0000000000007941 */ /* 0x000fea0003800200 */
.L_x_35:
[----:B------:R-:W-:Y:S01]  /*0210*/  BAR.SYNC.DEFER_BLOCKING 0x0 ;  /* 0x0000000000007b1d */ /* 0x000fe20000010000 */
[C---:B------:R-:W-:Y:S02]  /*0220*/  ISETP.GT.U32.AND P0, PT, R3.reuse, 0x3f, PT ;  /* 0x0000003f0300780c */ /* 0x040fe40003f04070 */
[----:B------:R-:W-:-:S11]  /*0230*/  ISETP.GT.U32.AND P1, PT, R3, 0x1f, PT ;  /* 0x0000001f0300780c */ /* 0x000fd60003f24070 */
[----:B------:R-:W-:Y:S04]  /*0240*/  @!P0 LDS.64 R4, [R2+0x200] ;  /* 0x0002000002048984 */ /* 0x000fe80000000a00 */
[----:B0-----:R-:W0:Y:S02]  /*0250*/  @!P0 LDS.64 R6, [R2] ;  /* 0x0000000002068984 */ /* 0x001e240000000a00 */
[----:B0-----:R-:W-:-:S07]  /*0260*/  @!P0 DADD R4, R4, R6 ;  /* 0x0000000004048229 */ /* 0x001fce0000000006 */
[----:B------:R0:W-:Y:S01]  /*0270*/  @!P0 STS.64 [R2], R4 ;  /* 0x0000000402008388 */ /* 0x0001e20000000a00 */
[----:B------:R-:W-:Y:S06]  /*0280*/  BAR.SYNC.DEFER_BLOCKING 0x0 ;  /* 0x0000000000007b1d */ /* 0x000fec0000010000 */
[----:B------:R-:W-:Y:S05]  /*0290*/  @P1 EXIT ;  /* 0x000000000000194d */ /* 0x000fea0003800000 */
[----:B0-----:R-:W-:Y:S01]  /*02a0*/  LDS.64 R4, [R2+0x100] ;  /* 0x0001000002047984 */ /* 0x001fe20000000a00 */
[----:B------:R-:W-:-:S03]  /*02b0*/  ISETP.NE.AND P0, PT, R3, RZ, PT ;  /* 0x000000ff0300720c */ /* 0x000fc60003f05270 */
        /* <DEDUP_REMOVED lines=35> */
.L_x_39:
        /* <DEDUP_REMOVED lines=9> */
.L_x_57:


//--------------------- .text._Z6reduceILj256EEvPfPdj --------------------------
	.section	.text._Z6reduceILj256EEvPfPdj,"ax",@progbits
	.align	128
        .global         _Z6reduceILj256EEvPfPdj
        .type           _Z6reduceILj256EEvPfPdj,@function
        .size           _Z6reduceILj256EEvPfPdj,(.L_x_58 - _Z6reduceILj256EEvPfPdj)
        .other          _Z6reduceILj256EEvPfPdj,@"STO_CUDA_ENTRY STV_DEFAULT"
_Z6reduceILj256EEvPfPdj:
.text._Z6reduceILj256EEvPfPdj:
        /* <DEDUP_REMOVED lines=19> */
.L_x_43:
[C---:B------:R-:W-:Y:S02]  /*0130*/  VIADD R11, R15.reuse, 0x100 ;  /* 0x000001000f0b7836 */ /* 0x040fe40000000000 */
        /* <DEDUP_REMOVED lines=11> */
.L_x_42:
[----:B------:R0:W-:Y:S02]  /*01f0*/  STS.64 [R2], R6 ;  /* 0x0000000602007388 */ /* 0x0001e40000000a00 */
.L_x_41:
[----:B------:R-:W-:Y:S05]  /*0200*/  BSYNC.RECONVERGENT B0 ;  /* 0x0000000000007941 */ /* 0x000fea0003800200 */
.L_x_40:
[----:B------:R-:W-:Y:S01]  /*0210*/  BAR.SYNC.DEFER_BLOCKING 0x0 ;  /* 0x0000000000007b1d */ /* 0x000fe20000010000 */
[C---:B------:R-:W-:Y:S02]  /*0220*/  ISETP.GT.U32.AND P1, PT, R3.reuse, 0x7f, PT ;  /* 0x0000007f0300780c */ /* 0x040fe40003f24070 */
[----:B------:R-:W-:-:S11]  /*0230*/  ISETP.GT.U32.AND P0, PT, R3, 0x3f, PT ;  /* 0x0000003f0300780c */ /* 0x000fd60003f04070 */
[----:B------:R-:W-:Y:S04]  /*0240*/  @!P1 LDS.64 R4, [R2+0x400] ;  /* 0x0004000002049984 */ /* 0x000fe80000000a00 */
[----:B0-----:R-:W0:Y:S02]  /*0250*/  @!P1 LDS.64 R6, [R2] ;  /* 0x0000000002069984 */ /* 0x001e240000000a00 */
[----:B0-----:R-:W-:-:S07]  /*0260*/  @!P1 DADD R4, R4, R6 ;  /* 0x0000000004049229 */ /* 0x001fce0000000006 */
[----:B------:R-:W-:Y:S01]  /*0270*/  @!P1 STS.64 [R2], R4 ;  /* 0x0000000402009388 */ /* 0x000fe20000000a00 */
[----:B------:R-:W-:Y:S01]  /*0280*/  BAR.SYNC.DEFER_BLOCKING 0x0 ;  /* 0x0000000000007b1d */ /* 0x000fe20000010000 */
[----:B------:R-:W-:-:S05]  /*0290*/  ISETP.GT.U32.AND P1, PT, R3, 0x1f, PT ;  /* 0x0000001f0300780c */ /* 0x000fca0003f24070 */
[----:B------:R-:W-:Y:S04]  /*02a0*/  @!P0 LDS.64 R6, [R2+0x200] ;  /* 0x0002000002068984 */ /* 0x000fe80000000a00 */
[----:B------:R-:W0:Y:S02]  /*02b0*/  @!P0 LDS.64 R8, [R2] ;  /* 0x0000000002088984 */ /* 0x000e240000000a00 */
[----:B0-----:R-:W-:-:S07]  /*02c0*/  @!P0 DADD R6, R6, R8 ;  /* 0x0000000006068229 */ /* 0x001fce0000000008 */
[----:B------:R0:W-:Y:S01]  /*02d0*/  @!P0 STS.64 [R2], R6 ;  /* 0x0000000602008388 */ /* 0x0001e20000000a00 */
[----:B------:R-:W-:Y:S06]  /*02e0*/  BAR.SYNC.DEFER_BLOCKING 0x0 ;  /* 0x0000000000007b1d */ /* 0x000fec0000010000 */
        /* <DEDUP_REMOVED lines=38> */
.L_x_44:
        /* <DEDUP_REMOVED lines=11> */
.L_x_58:


//--------------------- .text._Z6reduceILj512EEvPfPdj --------------------------
	.section	.text._Z6reduceILj512EEvPfPdj,"ax",@progbits
	.align	128
        .global         _Z6reduceILj512EEvPfPdj
        .type           _Z6reduceILj512EEvPfPdj,@function
        .size           _Z6reduceILj512EEvPfPdj,(.L_x_59 - _Z6reduceILj512EEvPfPdj)
        .other          _Z6reduceILj512EEvPfPdj,@"STO_CUDA_ENTRY STV_DEFAULT"
_Z6reduceILj512EEvPfPdj:
.text._Z6reduceILj512EEvPfPdj:
        /* <DEDUP_REMOVED lines=10> */
[----:B---3--:R-:W-:-:S04]  /*00a0*/  IMAD.SHL.U32 R5, R2, 0x400, RZ ;  /* 0x0000040002057824 */ /* 0x008fc800078e00ff */
[----:B------:R1:W-:Y:S01]  /*00b0*/  STS.64 [R3], RZ ;  /* 0x000000ff03007388 */ /* 0x0003e20000000a00 */
[----:B------:R-:W-:-:S04]  /*00c0*/  LOP3.LUT R6, R5, R0, RZ, 0xfc, !PT ;  /* 0x0000000005067212 */ /* 0x000fc800078efcff */
[----:B0-----:R-:W-:-:S13]  /*00d0*/  ISETP.GE.U32.AND P0, PT, R6, UR5, PT ;  /* 0x0000000506007c0c */ /* 0x001fda000bf06070 */
[----:B-12---:R-:W-:Y:S05]  /*00e0*/  @P0 BRA `(.L_x_46) ;  /* 0x0000000000480947 */ /* 0x006fea0003800000 */
[----:B------:R-:W0:Y:S01]  /*00f0*/  LDC R14, c[0x0][0x370] ;  /* 0x0000dc00ff0e7b82 */ /* 0x000e220000000800 */
[----:B------:R-:W-:Y:S01]  /*0100*/  BSSY.RECONVERGENT B1, `(.L_x_47) ;  /* 0x000000f000017945 */ /* 0x000fe20003800200 */
[----:B------:R-:W-:Y:S01]  /*0110*/  IMAD.MOV.U32 R15, RZ, RZ, R6 ;  /* 0x000000ffff0f7224 */ /* 0x000fe200078e0006 */
[----:B------:R-:W-:-:S05]  /*0120*/  CS2R R6, SRZ ;  /* 0x0000000000067805 */ /* 0x000fca000001ff00 */
[----:B------:R-:W1:Y:S02]  /*0130*/  LDC.64 R4, c[0x0][0x380] ;  /* 0x0000e000ff047b82 */ /* 0x000e640000000a00 */
.L_x_48:
        /* <DEDUP_REMOVED lines=12> */
.L_x_47:
[----:B------:R0:W-:Y:S02]  /*0200*/  STS.64 [R3], R6 ;  /* 0x0000000603007388 */ /* 0x0001e40000000a00 */
.L_x_46:
[----:B------:R-:W-:Y:S05]  /*0210*/  BSYNC.RECONVERGENT B0 ;  /* 0x0000000000007941 */ /* 0x000fea0003800200 */
.L_x_45:
        /* <DEDUP_REMOVED lines=23> */
[----:B------:R-:W1:Y:S02]  /*0390*/  LDS.64 R6, [R3] ;  /* 0x0000000003067984 */ /* 0x000e640000000a00 */
[----:B-1----:R-:W-:-:S07]  /*03a0*/  DADD R4, R4, R6 ;  /* 0x0000000004047229 */ /* 0x002fce0000000006 */
[----:B------:R-:W-:Y:S01]  /*03b0*/  STS.64 [R3], R4 ;  /* 0x0000000403007388 */ /* 0x000fe20000000a00 */
[----:B------:R-:W-:Y:S06]  /*03c0*/  BAR.SYNC.DEFER_BLOCKING 0x0 ;  /* 0x0000000000007b1d */ /* 0x000fec0000010000 */
[----:B------:R-:W-:Y:S04]  /*03d0*/  LDS.64 R6, [R3+0x80] ;  /* 0x0000800003067984 */ /* 0x000fe80000000a00 */
        /* <DEDUP_REMOVED lines=25> */
[----:B------:R-:W1:Y:S01]  /*0570*/  LDS.64 R4, [UR4] ;  /* 0x00000004ff047984 */ /* 0x000e620008000a00 */
[----:B------:R-:W0:Y:S02]  /*0580*/  LDC.64 R6, c[0x0][0x388] ;  /* 0x0000e200ff067b82 */ /* 0x000e240000000a00 */
[----:B0-----:R-:W-:-:S05]  /*0590*/  IMAD.WIDE.U32 R2, R2, 0x8, R6 ;  /* 0x0000000802027825 */ /* 0x001fca00078e0006 */
[----:B-1----:R-:W-:Y:S01]  /*05a0*/  STG.E.64 desc[UR6][R2.64], R4 ;  /* 0x0000000402007986 */ /* 0x002fe2000c101b06 */
[----:B------:R-:W-:Y:S05]  /*05b0*/  EXIT ;  /* 0x000000000000794d */ /* 0x000fea0003800000 */
.L_x_49:
        /* <DEDUP_REMOVED lines=12> */
.L_x_59:


//--------------------- .nv.shared._Z6reduceILj1EEvPfPdj --------------------------
	.section	.nv.shared._Z6reduceILj1EEvPfPdj,"aw",@nobits
	.sectionflags	@""
	.align	16
	.zero		1024


//--------------------- .nv.shared.reserved.0     --------------------------
	.section	.nv.shared.reserved.0,"aw",@nobits
	.weak		__nv_reservedSMEM_offset_0_alias
	.size		__nv_reservedSMEM_offset_0_alias, 0, 64
	.other		__nv_reservedSMEM_offset_0_alias,@"STO_CUDA_RESERVED_SHARED STV_DEFAULT"
__nv_reservedSMEM_offset_0_alias:
	.zero		0
	.zero		64


//--------------------- .nv.shared._Z6reduceILj2EEvPfPdj --------------------------
	.section	.nv.shared._Z6reduceILj2EEvPfPdj,"aw",@nobits
	.sectionflags	@""
	.align	16
	.zero		1024


//--------------------- .nv.shared._Z6reduceILj4EEvPfPdj --------------------------
	.section	.nv.shared._Z6reduceILj4EEvPfPdj,"aw",@nobits
	.sectionflags	@""
	.align	16
	.zero		1024


//--------------------- .nv.shared._Z6reduceILj8EEvPfPdj --------------------------
	.section	.nv.shared._Z6reduceILj8EEvPfPdj,"aw",@nobits
	.sectionflags	@""
	.align	16
	.zero		1024


//--------------------- .nv.shared._Z6reduceILj16EEvPfPdj --------------------------
	.section	.nv.shared._Z6reduceILj16EEvPfPdj,"aw",@nobits
	.sectionflags	@""
	.align	16
	.zero		1024


//--------------------- .nv.shared._Z6reduceILj32EEvPfPdj --------------------------
	.section	.nv.shared._Z6reduceILj32EEvPfPdj,"aw",@nobits
	.sectionflags	@""
	.align	16
	.zero		1024


//--------------------- .nv.shared._Z6reduceILj64EEvPfPdj --------------------------
	.section	.nv.shared._Z6reduceILj64EEvPfPdj,"aw",@nobits
	.sectionflags	@""
	.align	16
	.zero		1024


//--------------------- .nv.shared._Z6reduceILj128EEvPfPdj --------------------------
	.section	.nv.shared._Z6reduceILj128EEvPfPdj,"aw",@nobits
	.sectionflags	@""
	.align	16
	.zero		1024


//--------------------- .nv.shared._Z6reduceILj256EEvPfPdj --------------------------
	.section	.nv.shared._Z6reduceILj256EEvPfPdj,"aw",@nobits
	.sectionflags	@""
	.align	16
	.zero		1024


//--------------------- .nv.shared._Z6reduceILj512EEvPfPdj --------------------------
	.section	.nv.shared._Z6reduceILj512EEvPfPdj,"aw",@nobits
	.sectionflags	@""
	.align	16
	.zero		1024


//--------------------- .nv.constant0._Z6reduceILj1EEvPfPdj --------------------------
	.section	.nv.constant0._Z6reduceILj1EEvPfPdj,"a",@progbits
	.sectionflags	@""
	.align	4
.nv.constant0._Z6reduceILj1EEvPfPdj:
	.zero		916


//--------------------- .nv.constant0._Z6reduceILj2EEvPfPdj --------------------------
	.section	.nv.constant0._Z6reduceILj2EEvPfPdj,"a",@progbits
	.sectionflags	@""
	.align	4
.nv.constant0._Z6reduceILj2EEvPfPdj:
	.zero		916


//--------------------- .nv.constant0._Z6reduceILj4EEvPfPdj --------------------------
	.section	.nv.constant0._Z6reduceILj4EEvPfPdj,"a",@progbits
	.sectionflags	@""
	.align	4
.nv.constant0._Z6reduceILj4EEvPfPdj:
	.zero		916


//--------------------- .nv.constant0._Z6reduceILj8EEvPfPdj --------------------------
	.section	.nv.constant0._Z6reduceILj8EEvPfPdj,"a",@progbits
	.sectionflags	@""
	.align	4
.nv.constant0._Z6reduceILj8EEvPfPdj:
	.zero		916


//--------------------- .nv.constant0._Z6reduceILj16EEvPfPdj --------------------------
	.section	.nv.constant0._Z6reduceILj16EEvPfPdj,"a",@progbits
	.sectionflags	@""
	.align	4
.nv.constant0._Z6reduceILj16EEvPfPdj:
	.zero		916


//--------------------- .nv.constant0._Z6reduceILj32EEvPfPdj --------------------------
	.section	.nv.constant0._Z6reduceILj32EEvPfPdj,"a",@progbits
	.sectionflags	@""
	.align	4
.nv.constant0._Z6reduceILj32EEvPfPdj:
	.zero		916


//--------------------- .nv.constant0._Z6reduceILj64EEvPfPdj --------------------------
	.section	.nv.constant0._Z6reduceILj64EEvPfPdj,"a",@progbits
	.sectionflags	@""
	.align	4
.nv.constant0._Z6reduceILj64EEvPfPdj:
	.zero		916


//--------------------- .nv.constant0._Z6reduceILj128EEvPfPdj --------------------------
	.section	.nv.constant0._Z6reduceILj128EEvPfPdj,"a",@progbits
	.sectionflags	@""
	.align	4
.nv.constant0._Z6reduceILj128EEvPfPdj:
	.zero		916


//--------------------- .nv.constant0._Z6reduceILj256EEvPfPdj --------------------------
	.section	.nv.constant0._Z6reduceILj256EEvPfPdj,"a",@progbits
	.sectionflags	@""
	.align	4
.nv.constant0._Z6reduceILj256EEvPfPdj:
	.zero		916


//--------------------- .nv.constant0._Z6reduceILj512EEvPfPdj --------------------------
	.section	.nv.constant0._Z6reduceILj512EEvPfPdj,"a",@progbits
	.sectionflags	@""
	.align	4
.nv.constant0._Z6reduceILj512EEvPfPdj:
	.zero		916


//--------------------- SYMBOLS --------------------------

	.type		.nv.reservedSmem.offset0,@object
	.size		.nv.reservedSmem.offset0,0x4
	.type		.nv.reservedSmem.cap,@object
	.size		.nv.reservedSmem.cap,0x4
